	.headerflags	@"EF_CUDA_TEXMODE_UNIFIED EF_CUDA_64BIT_ADDRESS EF_CUDA_ACCELERATORS EF_CUDA_SM90 EF_CUDA_VIRTUAL_SM(EF_CUDA_SM90)"
	.elftype	@"ET_EXEC"


//--------------------- .nv.info                  --------------------------
	.section	.nv.info,"",@"SHT_CUDA_INFO"
	.align	4


	//----- nvinfo : EIATTR_REGCOUNT
	.align		4
        /*0000*/ 	.byte	0x04, 0x2f
        /*0002*/ 	.short	(.L_1 - .L_0)
	.align		4
.L_0:
        /*0004*/ 	.word	index@(triton_poi_fused_max_pool2d_with_indices_6)
        /*0008*/ 	.word	0x00000057


	//----- nvinfo : EIATTR_MIN_STACK_SIZE
	.align		4
.L_1:
        /*000c*/ 	.byte	0x04, 0x12
        /*000e*/ 	.short	(.L_3 - .L_2)
	.align		4
.L_2:
        /*0010*/ 	.word	index@(triton_poi_fused_max_pool2d_with_indices_6)
        /*0014*/ 	.word	0x00000000


	//----- nvinfo : EIATTR_FRAME_SIZE
	.align		4
.L_3:
        /*0018*/ 	.byte	0x04, 0x11
        /*001a*/ 	.short	(.L_5 - .L_4)
	.align		4
.L_4:
        /*001c*/ 	.word	index@(triton_poi_fused_max_pool2d_with_indices_6)
        /*0020*/ 	.word	0x00000000


	//----- nvinfo : EIATTR_MIN_STACK_SIZE
	.align		4
.L_5:
        /*0024*/ 	.byte	0x04, 0x12
        /*0026*/ 	.short	(.L_7 - .L_6)
	.align		4
.L_6:
        /*0028*/ 	.word	index@(triton_poi_fused_max_pool2d_with_indices_6)
        /*002c*/ 	.word	0x00000000
.L_7:


//--------------------- .nv.info.triton_poi_fused_max_pool2d_with_indices_6 --------------------------
	.section	.nv.info.triton_poi_fused_max_pool2d_with_indices_6,"",@"SHT_CUDA_INFO"
	.sectionflags	@""
	.align	4


	//----- nvinfo : EIATTR_CUDA_API_VERSION
	.align		4
        /*0000*/ 	.byte	0x04, 0x37
        /*0002*/ 	.short	(.L_9 - .L_8)
.L_8:
        /*0004*/ 	.word	0x0000007c


	//----- nvinfo : EIATTR_KPARAM_INFO
	.align		4
.L_9:
        /*0008*/ 	.byte	0x04, 0x17
        /*000a*/ 	.short	(.L_11 - .L_10)
.L_10:
        /*000c*/ 	.word	0x00000000
        /*0010*/ 	.short	0x0004
        /*0012*/ 	.short	0x001c
        /*0014*/ 	.byte	0x00, 0xf0, 0x11, 0x00


	//----- nvinfo : EIATTR_KPARAM_INFO
	.align		4
.L_11:
        /*0018*/ 	.byte	0x04, 0x17
        /*001a*/ 	.short	(.L_13 - .L_12)
.L_12:
        /*001c*/ 	.word	0x00000000
        /*0020*/ 	.short	0x0003
        /*0022*/ 	.short	0x0018
        /*0024*/ 	.byte	0x00, 0xf0, 0x11, 0x00


	//----- nvinfo : EIATTR_KPARAM_INFO
	.align		4
.L_13:
        /*0028*/ 	.byte	0x04, 0x17
        /*002a*/ 	.short	(.L_15 - .L_14)
.L_14:
        /*002c*/ 	.word	0x00000000
        /*0030*/ 	.short	0x0002
        /*0032*/ 	.short	0x0010
        /*0034*/ 	.byte	0x00, 0xf4, 0x21, 0x00


	//----- nvinfo : EIATTR_KPARAM_INFO
	.align		4
.L_15:
        /*0038*/ 	.byte	0x04, 0x17
        /*003a*/ 	.short	(.L_17 - .L_16)
.L_16:
        /*003c*/ 	.word	0x00000000
        /*0040*/ 	.short	0x0001
        /*0042*/ 	.short	0x0008
        /*0044*/ 	.byte	0x00, 0xf4, 0x21, 0x00


	//----- nvinfo : EIATTR_KPARAM_INFO
	.align		4
.L_17:
        /*0048*/ 	.byte	0x04, 0x17
        /*004a*/ 	.short	(.L_19 - .L_18)
.L_18:
        /*004c*/ 	.word	0x00000000
        /*0050*/ 	.short	0x0000
        /*0052*/ 	.short	0x0000
        /*0054*/ 	.byte	0x00, 0xf4, 0x21, 0x00


	//----- nvinfo : EIATTR_SPARSE_MMA_MASK
	.align		4
.L_19:
        /*0058*/ 	.byte	0x03, 0x50
        /*005a*/ 	.short	0x0000


	//----- nvinfo : EIATTR_MAXREG_COUNT
	.align		4
        /*005c*/ 	.byte	0x03, 0x1b
        /*005e*/ 	.short	0x00ff


	//----- nvinfo : EIATTR_EXIT_INSTR_OFFSETS
	.align		4
        /*0060*/ 	.byte	0x04, 0x1c
        /*0062*/ 	.short	(.L_21 - .L_20)


	//   ....[0]....
.L_20:
        /*0064*/ 	.word	0x00002f10


	//   ....[1]....
        /*0068*/ 	.word	0x00002f30


	//----- nvinfo : EIATTR_REQNTID
	.align		4
.L_21:
        /*006c*/ 	.byte	0x04, 0x10
        /*006e*/ 	.short	(.L_23 - .L_22)
.L_22:
        /*0070*/ 	.word	0x00000080
        /*0074*/ 	.word	0x00000001
        /*0078*/ 	.word	0x00000001


	//----- nvinfo : EIATTR_CBANK_PARAM_SIZE
	.align		4
.L_23:
        /*007c*/ 	.byte	0x03, 0x19
        /*007e*/ 	.short	0x0020


	//----- nvinfo : EIATTR_PARAM_CBANK
	.align		4
        /*0080*/ 	.byte	0x04, 0x0a
        /*0082*/ 	.short	(.L_25 - .L_24)
	.align		4
.L_24:
        /*0084*/ 	.word	index@(.nv.constant0.triton_poi_fused_max_pool2d_with_indices_6)
        /*0088*/ 	.short	0x0210
        /*008a*/ 	.short	0x0020


	//----- nvinfo : EIATTR_SW_WAR
	.align		4
.L_25:
        /*008c*/ 	.byte	0x04, 0x36
        /*008e*/ 	.short	(.L_27 - .L_26)
.L_26:
        /*0090*/ 	.word	0x00000008
.L_27:


//--------------------- .nv.callgraph             --------------------------
	.section	.nv.callgraph,"",@"SHT_CUDA_CALLGRAPH"
	.align	4
	.sectionentsize	8
	.align		4
        /*0000*/ 	.word	0x00000000
	.align		4
        /*0004*/ 	.word	0xffffffff
	.align		4
        /*0008*/ 	.word	0x00000000
	.align		4
        /*000c*/ 	.word	0xfffffffe
	.align		4
        /*0010*/ 	.word	0x00000000
	.align		4
        /*0014*/ 	.word	0xfffffffd
	.align		4
        /*0018*/ 	.word	0x00000000
	.align		4
        /*001c*/ 	.word	0xfffffffc


//--------------------- .text.triton_poi_fused_max_pool2d_with_indices_6 --------------------------
	.section	.text.triton_poi_fused_max_pool2d_with_indices_6,"ax",@progbits
	.sectionflags	@"SHF_BARRIERS=1"
	.align	128
        .global         triton_poi_fused_max_pool2d_with_indices_6
        .type           triton_poi_fused_max_pool2d_with_indices_6,@function
        .size           triton_poi_fused_max_pool2d_with_indices_6,(.L_x_1 - triton_poi_fused_max_pool2d_with_indices_6)
        .other          triton_poi_fused_max_pool2d_with_indices_6,@"STO_CUDA_ENTRY STV_DEFAULT"
triton_poi_fused_max_pool2d_with_indices_6:
.text.triton_poi_fused_max_pool2d_with_indices_6:
[----:B------:R-:W0:Y:S02]  /*0000*/  LDC R1, c[0x0][0x28] ;  /* 0x00000a00ff017b82 */ /* 0x000e240000000800 */
[----:B------:R-:W1:Y:S01]  /*0010*/  S2R R8, SR_TID.X ;  /* 0x0000000000087919 */ /* 0x000e620000002100 */
[----:B------:R-:W-:Y:S02]  /*0020*/  CS2R R16, SRZ ;  /* 0x0000000000107805 */ /* 0x000fe4000001ff00 */
[----:B------:R-:W-:Y:S02]  /*0030*/  CS2R R18, SRZ ;  /* 0x0000000000127805 */ /* 0x000fe4000001ff00 */
[----:B------:R-:W-:Y:S01]  /*0040*/  CS2R R24, SRZ ;  /* 0x0000000000187805 */ /* 0x000fe2000001ff00 */
[----:B------:R-:W2:Y:S01]  /*0050*/  S2R R0, SR_CTAID.Y ;  /* 0x0000000000007919 */ /* 0x000ea20000002600 */
[----:B------:R-:W-:Y:S01]  /*0060*/  CS2R R26, SRZ ;  /* 0x00000000001a7805 */ /* 0x000fe2000001ff00 */
[----:B------:R-:W-:Y:S01]  /*0070*/  ULDC.64 UR6, c[0x0][0x208] ;  /* 0x0000820000067ab9 */ /* 0x000fe20000000a00 */
[----:B------:R-:W3:Y:S01]  /*0080*/  S2R R11, SR_CTAID.X ;  /* 0x00000000000b7919 */ /* 0x000ee20000002500 */
[----:B-1----:R-:W-:Y:S01]  /*0090*/  SHF.R.U32.HI R3, RZ, 0x2, R8 ;  /* 0x00000002ff037819 */ /* 0x002fe20000011608 */
[----:B--2---:R-:W-:Y:S01]  /*00a0*/  IMAD.SHL.U32 R12, R0, 0x20, RZ ;  /* 0x00000020000c7824 */ /* 0x004fe200078e00ff */
[----:B------:R-:W-:-:S02]  /*00b0*/  SHF.R.S32.HI R0, RZ, 0x1a, R0 ;  /* 0x0000001aff007819 */ /* 0x000fc40000011400 */
[----:B------:R-:W-:Y:S01]  /*00c0*/  SGXT.U32 R3, R3, 0x5 ;  /* 0x000000050303781a */ /* 0x000fe20000000000 */
[----:B---3--:R-:W-:Y:S01]  /*00d0*/  IMAD.SHL.U32 R11, R11, 0x20, RZ ;  /* 0x000000200b0b7824 */ /* 0x008fe200078e00ff */
[----:B------:R-:W-:Y:S02]  /*00e0*/  SGXT R0, R0, 0x1 ;  /* 0x000000010000781a */ /* 0x000fe40000000200 */
[----:B------:R-:W-:Y:S02]  /*00f0*/  LOP3.LUT R10, R12, R3, RZ, 0xfc, !PT ;  /* 0x000000030c0a7212 */ /* 0x000fe400078efcff */
[----:B------:R-:W1:Y:S02]  /*0100*/  LDC.64 R2, c[0x0][0x210] ;  /* 0x00008400ff027b82 */ /* 0x000e640000000a00 */
[----:B------:R-:W-:-:S04]  /*0110*/  LEA.HI R4, R0, R10, RZ, 0x4 ;  /* 0x0000000a00047211 */ /* 0x000fc800078f20ff */
[----:B------:R-:W-:Y:S02]  /*0120*/  SHF.R.S32.HI R5, RZ, 0x4, R4 ;  /* 0x00000004ff057819 */ /* 0x000fe40000011404 */
[----:B------:R-:W-:Y:S01]  /*0130*/  LOP3.LUT R7, R4, 0xfffffff0, RZ, 0xc0, !PT ;  /* 0xfffffff004077812 */ /* 0x000fe200078ec0ff */
[----:B------:R-:W-:Y:S01]  /*0140*/  IMAD.SHL.U32 R4, R8, 0x8, RZ ;  /* 0x0000000808047824 */ /* 0x000fe200078e00ff */
[----:B------:R-:W-:-:S03]  /*0150*/  LEA.HI R6, R5, R5, RZ, 0x4 ;  /* 0x0000000505067211 */ /* 0x000fc600078f20ff */
[----:B------:R-:W-:Y:S01]  /*0160*/  IMAD.IADD R40, R10, 0x1, -R7 ;  /* 0x000000010a287824 */ /* 0x000fe200078e0a07 */
[----:B------:R-:W-:Y:S02]  /*0170*/  LOP3.LUT R6, R6, 0xfffffff0, RZ, 0xc0, !PT ;  /* 0xfffffff006067812 */ /* 0x000fe400078ec0ff */
[----:B------:R-:W-:Y:S01]  /*0180*/  LOP3.LUT R9, R11, 0x18, R4, 0xf8, !PT ;  /* 0x000000180b097812 */ /* 0x000fe200078ef804 */
[C---:B------:R-:W-:Y:S02]  /*0190*/  IMAD R14, R5.reuse, 0x20, R40 ;  /* 0x00000020050e7824 */ /* 0x040fe400078e0228 */
[----:B------:R-:W-:Y:S02]  /*01a0*/  IMAD.IADD R13, R5, 0x1, -R6 ;  /* 0x00000001050d7824 */ /* 0x000fe400078e0a06 */
[----:B------:R-:W-:-:S03]  /*01b0*/  IMAD.SHL.U32 R14, R14, 0x200, RZ ;  /* 0x000002000e0e7824 */ /* 0x000fc600078e00ff */
[----:B------:R-:W-:Y:S01]  /*01c0*/  ISETP.GT.AND P0, PT, R13, RZ, PT ;  /* 0x000000ff0d00720c */ /* 0x000fe20003f04270 */
[C---:B------:R-:W-:Y:S02]  /*01d0*/  VIADD R20, R14.reuse, 0xffffdf00 ;  /* 0xffffdf000e147836 */ /* 0x040fe40000000000 */
[----:B------:R-:W-:Y:S01]  /*01e0*/  VIADD R22, R14, 0xffffe000 ;  /* 0xffffe0000e167836 */ /* 0x000fe20000000000 */
[C---:B------:R-:W-:Y:S01]  /*01f0*/  ISETP.GT.AND P2, PT, R40.reuse, RZ, P0 ;  /* 0x000000ff2800720c */ /* 0x040fe20000744270 */
[C---:B------:R-:W-:Y:S01]  /*0200*/  IMAD.IADD R29, R9.reuse, 0x1, R20 ;  /* 0x00000001091d7824 */ /* 0x040fe200078e0214 */
[----:B------:R-:W-:Y:S01]  /*0210*/  ISETP.GT.AND P1, PT, R40, -0x1, P0 ;  /* 0xffffffff2800780c */ /* 0x000fe20000724270 */
[C---:B------:R-:W-:Y:S01]  /*0220*/  IMAD.IADD R31, R9.reuse, 0x1, R22 ;  /* 0x00000001091f7824 */ /* 0x040fe200078e0216 */
[----:B------:R-:W-:Y:S01]  /*0230*/  ISETP.LT.AND P2, PT, R9, 0x100, P2 ;  /* 0x000001000900780c */ /* 0x000fe20001741270 */
[----:B-1----:R-:W-:Y:S01]  /*0240*/  IMAD.WIDE R28, R29, 0x4, R2 ;  /* 0x000000041d1c7825 */ /* 0x002fe200078e0202 */
[----:B------:R-:W-:-:S03]  /*0250*/  ISETP.LT.AND P1, PT, R9, 0x100, P1 ;  /* 0x000001000900780c */ /* 0x000fc60000f21270 */
[----:B------:R-:W-:-:S08]  /*0260*/  IMAD.WIDE R30, R31, 0x4, R2 ;  /* 0x000000041f1e7825 */ /* 0x000fd000078e0202 */
[----:B------:R-:W2:Y:S04]  /*0270*/  @P2 LDG.E.EL.128 R16, desc[UR6][R28.64] ;  /* 0x000000061c102981 */ /* 0x000ea8000c2e1d00 */
[----:B------:R-:W3:Y:S01]  /*0280*/  @P1 LDG.E.EL.128 R24, desc[UR6][R30.64] ;  /* 0x000000061e181981 */ /* 0x000ee2000c2e1d00 */
[----:B------:R-:W-:Y:S01]  /*0290*/  VIADD R60, R14, 0xffffe100 ;  /* 0xffffe1000e3c7836 */ /* 0x000fe20000000000 */
[----:B------:R-:W-:Y:S02]  /*02a0*/  CS2R R4, SRZ ;  /* 0x0000000000047805 */ /* 0x000fe4000001ff00 */
[----:B------:R-:W-:Y:S01]  /*02b0*/  CS2R R6, SRZ ;  /* 0x0000000000067805 */ /* 0x000fe2000001ff00 */
[----:B------:R-:W-:-:S04]  /*02c0*/  IMAD.IADD R33, R9, 0x1, R60 ;  /* 0x0000000109217824 */ /* 0x000fc800078e023c */
[----:B------:R-:W-:-:S05]  /*02d0*/  IMAD.WIDE R32, R33, 0x4, R2 ;  /* 0x0000000421207825 */ /* 0x000fca00078e0202 */
[----:B------:R-:W4:Y:S01]  /*02e0*/  @P1 LDG.E.EL.128 R4, desc[UR6][R32.64] ;  /* 0x0000000620041981 */ /* 0x000f22000c2e1d00 */
[----:B------:R-:W-:Y:S01]  /*02f0*/  VIADD R58, R14, 0xffffff00 ;  /* 0xffffff000e3a7836 */ /* 0x000fe20000000000 */
[----:B--2---:R-:W-:Y:S02]  /*0300*/  SEL R15, R16, 0xff800000, P2 ;  /* 0xff800000100f7807 */ /* 0x004fe40001000000 */
[----:B------:R-:W-:Y:S02]  /*0310*/  SEL R16, R17, 0xff800000, P2 ;  /* 0xff80000011107807 */ /* 0x000fe40001000000 */
[----:B---3--:R-:W-:Y:S02]  /*0320*/  SEL R24, R24, 0xff800000, P1 ;  /* 0xff80000018187807 */ /* 0x008fe40000800000 */
[----:B------:R-:W-:Y:S02]  /*0330*/  SEL R25, R25, 0xff800000, P1 ;  /* 0xff80000019197807 */ /* 0x000fe40000800000 */
[----:B------:R-:W-:-:S02]  /*0340*/  FSETP.GT.AND P3, PT, R24, R15, PT ;  /* 0x0000000f1800720b */ /* 0x000fc40003f64000 */
[----:B------:R-:W-:Y:S02]  /*0350*/  FSETP.GT.AND P5, PT, R25, R16, PT ;  /* 0x000000101900720b */ /* 0x000fe40003fa4000 */
[----:B------:R-:W-:Y:S02]  /*0360*/  SEL R17, R18, 0xff800000, P2 ;  /* 0xff80000012117807 */ /* 0x000fe40001000000 */
[----:B------:R-:W-:Y:S02]  /*0370*/  SEL R26, R26, 0xff800000, P1 ;  /* 0xff8000001a1a7807 */ /* 0x000fe40000800000 */
[----:B------:R-:W-:Y:S02]  /*0380*/  FSETP.NAN.AND P0, PT, R24, R24, PT ;  /* 0x000000181800720b */ /* 0x000fe40003f08000 */
[----:B------:R-:W-:Y:S02]  /*0390*/  FSETP.GT.AND P4, PT, R26, R17, PT ;  /* 0x000000111a00720b */ /* 0x000fe40003f84000 */
[----:B------:R-:W-:-:S02]  /*03a0*/  SEL R18, R19, 0xff800000, P2 ;  /* 0xff80000013127807 */ /* 0x000fc40001000000 */
[----:B------:R-:W-:Y:S02]  /*03b0*/  SEL R27, R27, 0xff800000, P1 ;  /* 0xff8000001b1b7807 */ /* 0x000fe40000800000 */
[----:B------:R-:W-:Y:S02]  /*03c0*/  @!P3 SEL R24, R24, R15, P0 ;  /* 0x0000000f1818b207 */ /* 0x000fe40000000000 */
[----:B------:R-:W-:Y:S02]  /*03d0*/  P2R R28, PR, RZ, 0x8 ;  /* 0x00000008ff1c7803 */ /* 0x000fe40000000000 */
[----:B------:R-:W-:Y:S02]  /*03e0*/  FSETP.NAN.AND P0, PT, R25, R25, PT ;  /* 0x000000191900720b */ /* 0x000fe40003f08000 */
[----:B------:R-:W-:Y:S02]  /*03f0*/  FSETP.GT.AND P3, PT, R27, R18, PT ;  /* 0x000000121b00720b */ /* 0x000fe40003f64000 */
[----:B------:R-:W-:-:S02]  /*0400*/  @!P5 SEL R25, R25, R16, P0 ;  /* 0x000000101919d207 */ /* 0x000fc40000000000 */
[C---:B------:R-:W-:Y:S02]  /*0410*/  FSETP.NAN.AND P0, PT, R26.reuse, R26, PT ;  /* 0x0000001a1a00720b */ /* 0x040fe40003f08000 */
[----:B----4-:R-:W-:Y:S02]  /*0420*/  SEL R42, R7, 0xff800000, P1 ;  /* 0xff800000072a7807 */ /* 0x010fe40000800000 */
[----:B------:R-:W-:Y:S01]  /*0430*/  @!P4 SEL R26, R26, R17, P0 ;  /* 0x000000111a1ac207 */ /* 0x000fe20000000000 */
[----:B------:R-:W-:Y:S01]  /*0440*/  IMAD.IADD R17, R9, 0x1, R58 ;  /* 0x0000000109117824 */ /* 0x000fe200078e023a */
[----:B------:R-:W-:Y:S02]  /*0450*/  FSETP.NAN.AND P0, PT, R27, R27, PT ;  /* 0x0000001b1b00720b */ /* 0x000fe40003f08000 */
[----:B------:R-:W-:Y:S01]  /*0460*/  P2R R31, PR, RZ, 0x8 ;  /* 0x00000008ff1f7803 */ /* 0x000fe20000000000 */
[----:B------:R-:W-:Y:S01]  /*0470*/  IMAD.WIDE R16, R17, 0x4, R2 ;  /* 0x0000000411107825 */ /* 0x000fe200078e0202 */
[----:B------:R-:W-:-:S02]  /*0480*/  @!P3 SEL R27, R27, R18, P0 ;  /* 0x000000121b1bb207 */ /* 0x000fc40000000000 */
[-C--:B------:R-:W-:Y:S02]  /*0490*/  FSETP.NAN.AND P0, PT, R42, R42.reuse, PT ;  /* 0x0000002a2a00720b */ /* 0x080fe40003f08000 */
[----:B------:R-:W-:Y:S02]  /*04a0*/  FSETP.GEU.AND P3, PT, R27, R42, PT ;  /* 0x0000002a1b00720b */ /* 0x000fe40003f6e000 */
[----:B------:R-:W-:Y:S02]  /*04b0*/  SEL R21, R6, 0xff800000, P1 ;  /* 0xff80000006157807 */ /* 0x000fe40000800000 */
[----:B------:R-:W-:Y:S02]  /*04c0*/  CS2R R6, SRZ ;  /* 0x0000000000067805 */ /* 0x000fe4000001ff00 */
[----:B------:R-:W-:Y:S02]  /*04d0*/  P2R R37, PR, RZ, 0x8 ;  /* 0x00000008ff257803 */ /* 0x000fe40000000000 */
[----:B------:R-:W-:-:S02]  /*04e0*/  SEL R18, R5, 0xff800000, P1 ;  /* 0xff80000005127807 */ /* 0x000fc40000800000 */
[----:B------:R-:W-:Y:S02]  /*04f0*/  SEL R15, R4, 0xff800000, P1 ;  /* 0xff800000040f7807 */ /* 0x000fe40000800000 */
[----:B------:R-:W-:Y:S02]  /*0500*/  CS2R R4, SRZ ;  /* 0x0000000000047805 */ /* 0x000fe4000001ff00 */
[----:B------:R-:W-:Y:S02]  /*0510*/  P2R R30, PR, RZ, 0x10 ;  /* 0x00000010ff1e7803 */ /* 0x000fe40000000000 */
[----:B------:R-:W-:Y:S02]  /*0520*/  @!P0 SEL R42, R42, R27, !P3 ;  /* 0x0000001b2a2a8207 */ /* 0x000fe40005800000 */
[-C--:B------:R-:W-:Y:S02]  /*0530*/  FSETP.NAN.AND P0, PT, R21, R21.reuse, PT ;  /* 0x000000151500720b */ /* 0x080fe40003f08000 */
[----:B------:R-:W-:-:S02]  /*0540*/  FSETP.GEU.AND P3, PT, R26, R21, PT ;  /* 0x000000151a00720b */ /* 0x000fc40003f6e000 */
[----:B------:R-:W-:Y:S02]  /*0550*/  P2R R33, PR, RZ, 0x20 ;  /* 0x00000020ff217803 */ /* 0x000fe40000000000 */
[----:B------:R-:W-:-:S07]  /*0560*/  P2R R36, PR, RZ, 0x8 ;  /* 0x00000008ff247803 */ /* 0x000fce0000000000 */
[----:B------:R-:W-:Y:S02]  /*0570*/  @!P0 SEL R21, R21, R26, !P3 ;  /* 0x0000001a15158207 */ /* 0x000fe40005800000 */
[-C--:B------:R-:W-:Y:S02]  /*0580*/  FSETP.NAN.AND P0, PT, R18, R18.reuse, PT ;  /* 0x000000121200720b */ /* 0x080fe40003f08000 */
[----:B------:R-:W-:-:S04]  /*0590*/  FSETP.GEU.AND P3, PT, R25, R18, PT ;  /* 0x000000121900720b */ /* 0x000fc80003f6e000 */
[----:B------:R-:W-:-:S07]  /*05a0*/  P2R R32, PR, RZ, 0x8 ;  /* 0x00000008ff207803 */ /* 0x000fce0000000000 */
[----:B------:R-:W-:Y:S02]  /*05b0*/  @!P0 SEL R18, R18, R25, !P3 ;  /* 0x0000001912128207 */ /* 0x000fe40005800000 */
[-C--:B------:R-:W-:Y:S02]  /*05c0*/  FSETP.NAN.AND P0, PT, R15, R15.reuse, PT ;  /* 0x0000000f0f00720b */ /* 0x080fe40003f08000 */
[----:B------:R-:W-:-:S04]  /*05d0*/  FSETP.GEU.AND P3, PT, R24, R15, PT ;  /* 0x0000000f1800720b */ /* 0x000fc80003f6e000 */
[----:B------:R-:W-:-:S07]  /*05e0*/  P2R R38, PR, RZ, 0x8 ;  /* 0x00000008ff267803 */ /* 0x000fce0000000000 */
[----:B------:R-:W-:Y:S02]  /*05f0*/  @!P0 SEL R15, R15, R24, !P3 ;  /* 0x000000180f0f8207 */ /* 0x000fe40005800000 */
[----:B------:R-:W-:-:S04]  /*0600*/  ISETP.GT.AND P0, PT, R40, RZ, PT ;  /* 0x000000ff2800720c */ /* 0x000fc80003f04270 */
[----:B------:R-:W-:-:S04]  /*0610*/  ISETP.GT.AND P0, PT, R13, -0x1, P0 ;  /* 0xffffffff0d00780c */ /* 0x000fc80000704270 */
[----:B------:R-:W-:-:S13]  /*0620*/  ISETP.LT.AND P0, PT, R9, 0x100, P0 ;  /* 0x000001000900780c */ /* 0x000fda0000701270 */
[----:B------:R1:W2:Y:S01]  /*0630*/  @P0 LDG.E.EL.128 R4, desc[UR6][R16.64] ;  /* 0x0000000610040981 */ /* 0x0002a2000c2e1d00 */
[----:B------:R-:W-:Y:S01]  /*0640*/  LOP3.LUT R13, R13, R40, RZ, 0xfc, !PT ;  /* 0x000000280d0d7212 */ /* 0x000fe200078efcff */
[----:B-1----:R-:W-:-:S04]  /*0650*/  IMAD.IADD R17, R9, 0x1, R14 ;  /* 0x0000000109117824 */ /* 0x002fc800078e020e */
[----:B------:R-:W-:Y:S01]  /*0660*/  IMAD.WIDE R16, R17, 0x4, R2 ;  /* 0x0000000411107825 */ /* 0x000fe200078e0202 */
[----:B--2---:R-:W-:-:S04]  /*0670*/  SEL R44, R4, 0xff800000, P0 ;  /* 0xff800000042c7807 */ /* 0x004fc80000000000 */
[-C--:B------:R-:W-:Y:S02]  /*0680*/  FSETP.NAN.AND P3, PT, R44, R44.reuse, PT ;  /* 0x0000002c2c00720b */ /* 0x080fe40003f68000 */
[----:B------:R-:W-:-:S04]  /*0690*/  FSETP.GEU.AND P4, PT, R15, R44, PT ;  /* 0x0000002c0f00720b */ /* 0x000fc80003f8e000 */
[----:B------:R-:W-:-:S07]  /*06a0*/  P2R R19, PR, RZ, 0x10 ;  /* 0x00000010ff137803 */ /* 0x000fce0000000000 */
[----:B------:R-:W-:Y:S02]  /*06b0*/  @!P3 SEL R44, R44, R15, !P4 ;  /* 0x0000000f2c2cb207 */ /* 0x000fe40006000000 */
[----:B------:R-:W-:Y:S02]  /*06c0*/  SEL R15, R5, 0xff800000, P0 ;  /* 0xff800000050f7807 */ /* 0x000fe40000000000 */
[----:B------:R-:W-:Y:S02]  /*06d0*/  CS2R R4, SRZ ;  /* 0x0000000000047805 */ /* 0x000fe4000001ff00 */
[-C--:B------:R-:W-:Y:S02]  /*06e0*/  FSETP.NAN.AND P3, PT, R15, R15.reuse, PT ;  /* 0x0000000f0f00720b */ /* 0x080fe40003f68000 */
[----:B------:R-:W-:-:S04]  /*06f0*/  FSETP.GEU.AND P4, PT, R18, R15, PT ;  /* 0x0000000f1200720b */ /* 0x000fc80003f8e000 */
[----:B------:R-:W-:-:S07]  /*0700*/  P2R R24, PR, RZ, 0x10 ;  /* 0x00000010ff187803 */ /* 0x000fce0000000000 */
[----:B------:R-:W-:Y:S02]  /*0710*/  @!P3 SEL R15, R15, R18, !P4 ;  /* 0x000000120f0fb207 */ /* 0x000fe40006000000 */
[----:B------:R-:W-:-:S04]  /*0720*/  SEL R18, R6, 0xff800000, P0 ;  /* 0xff80000006127807 */ /* 0x000fc80000000000 */
        /* <DEDUP_REMOVED lines=10> */
[----:B------:R-:W-:-:S04]  /*07d0*/  ISETP.GE.AND P4, PT, R9, 0x100, PT ;  /* 0x000001000900780c */ /* 0x000fc80003f86270 */
[----:B------:R-:W-:-:S13]  /*07e0*/  ISETP.GT.AND P3, PT, R13, -0x1, !P4 ;  /* 0xffffffff0d00780c */ /* 0x000fda0006764270 */
[----:B------:R1:W2:Y:S01]  /*07f0*/  @P3 LDG.E.EL.128 R4, desc[UR6][R16.64] ;  /* 0x0000000610043981 */ /* 0x0002a2000c2e1d00 */
[----:B------:R-:W-:-:S04]  /*0800*/  VIADD R56, R14, 0x100 ;  /* 0x000001000e387836 */ /* 0x000fc80000000000 */
[----:B-1----:R-:W-:-:S04]  /*0810*/  IMAD.IADD R17, R9, 0x1, R56 ;  /* 0x0000000109117824 */ /* 0x002fc800078e0238 */
[----:B------:R-:W-:Y:S01]  /*0820*/  IMAD.WIDE R16, R17, 0x4, R2 ;  /* 0x0000000411107825 */ /* 0x000fe200078e0202 */
[----:B--2---:R-:W-:Y:S02]  /*0830*/  SEL R46, R7, 0xff800000, P3 ;  /* 0xff800000072e7807 */ /* 0x004fe40001800000 */
[----:B------:R-:W-:Y:S02]  /*0840*/  SEL R13, R4, 0xff800000, P3 ;  /* 0xff800000040d7807 */ /* 0x000fe40001800000 */
        /* <DEDUP_REMOVED lines=10> */
[----:B------:R-:W-:Y:S02]  /*08f0*/  SEL R18, R5, 0xff800000, P3 ;  /* 0xff80000005127807 */ /* 0x000fe40001800000 */
[----:B------:R-:W-:Y:S02]  /*0900*/  CS2R R4, SRZ ;  /* 0x0000000000047805 */ /* 0x000fe4000001ff00 */
[-C--:B------:R-:W-:Y:S02]  /*0910*/  FSETP.NAN.AND P4, PT, R18, R18.reuse, PT ;  /* 0x000000121200720b */ /* 0x080fe40003f88000 */
[----:B------:R-:W-:Y:S02]  /*0920*/  FSETP.GEU.AND P5, PT, R15, R18, PT ;  /* 0x000000120f00720b */ /* 0x000fe40003fae000 */
[----:B------:R1:W2:Y:S02]  /*0930*/  @P3 LDG.E.EL.128 R4, desc[UR6][R16.64] ;  /* 0x0000000610043981 */ /* 0x0002a4000c2e1d00 */
[----:B------:R-:W-:-:S07]  /*0940*/  P2R R27, PR, RZ, 0x20 ;  /* 0x00000020ff1b7803 */ /* 0x000fce0000000000 */
[----:B------:R-:W-:Y:S02]  /*0950*/  @!P4 SEL R18, R18, R15, !P5 ;  /* 0x0000000f1212c207 */ /* 0x000fe40006800000 */
[-C--:B------:R-:W-:Y:S02]  /*0960*/  FSETP.NAN.AND P4, PT, R13, R13.reuse, PT ;  /* 0x0000000d0d00720b */ /* 0x080fe40003f88000 */
[----:B------:R-:W-:-:S04]  /*0970*/  FSETP.GEU.AND P5, PT, R44, R13, PT ;  /* 0x0000000d2c00720b */ /* 0x000fc80003fae000 */
[----:B------:R-:W-:-:S07]  /*0980*/  P2R R35, PR, RZ, 0x20 ;  /* 0x00000020ff237803 */ /* 0x000fce0000000000 */
[----:B------:R-:W-:Y:S01]  /*0990*/  @!P4 SEL R13, R13, R44, !P5 ;  /* 0x0000002c0d0dc207 */ /* 0x000fe20006800000 */
[----:B------:R-:W-:-:S04]  /*09a0*/  VIADD R54, R14, 0x1f00 ;  /* 0x00001f000e367836 */ /* 0x000fc80000000000 */
[----:B-1----:R-:W-:-:S04]  /*09b0*/  IMAD.IADD R17, R9, 0x1, R54 ;  /* 0x0000000109117824 */ /* 0x002fc800078e0236 */
[----:B------:R-:W-:Y:S01]  /*09c0*/  IMAD.WIDE R16, R17, 0x4, R2 ;  /* 0x0000000411107825 */ /* 0x000fe200078e0202 */
[----:B--2---:R-:W-:-:S04]  /*09d0*/  SEL R48, R4, 0xff800000, P3 ;  /* 0xff80000004307807 */ /* 0x004fc80001800000 */
[-C--:B------:R-:W-:Y:S02]  /*09e0*/  FSETP.NAN.AND P4, PT, R48, R48.reuse, PT ;  /* 0x000000303000720b */ /* 0x080fe40003f88000 */
[----:B------:R-:W-:-:S11]  /*09f0*/  FSETP.GEU.AND P5, PT, R13, R48, PT ;  /* 0x000000300d00720b */ /* 0x000fd60003fae000 */
[----:B------:R-:W-:Y:S02]  /*0a00*/  @!P4 SEL R48, R48, R13, !P5 ;  /* 0x0000000d3030c207 */ /* 0x000fe40006800000 */
[----:B------:R-:W-:-:S04]  /*0a10*/  SEL R13, R5, 0xff800000, P3 ;  /* 0xff800000050d7807 */ /* 0x000fc80001800000 */
[-C--:B------:R-:W-:Y:S02]  /*0a20*/  FSETP.NAN.AND P4, PT, R13, R13.reuse, PT ;  /* 0x0000000d0d00720b */ /* 0x080fe40003f88000 */
[----:B------:R-:W-:Y:S02]  /*0a30*/  P2R R39, PR, RZ, 0x20 ;  /* 0x00000020ff277803 */ /* 0x000fe40000000000 */
[----:B------:R-:W-:Y:S02]  /*0a40*/  FSETP.GEU.AND P5, PT, R18, R13, PT ;  /* 0x0000000d1200720b */ /* 0x000fe40003fae000 */
[----:B------:R-:W-:Y:S02]  /*0a50*/  CS2R R4, SRZ ;  /* 0x0000000000047805 */ /* 0x000fe4000001ff00 */
[----:B------:R-:W-:-:S05]  /*0a60*/  SEL R15, R7, 0xff800000, P3 ;  /* 0xff800000070f7807 */ /* 0x000fca0001800000 */
[----:B------:R-:W-:Y:S02]  /*0a70*/  @!P4 SEL R13, R13, R18, !P5 ;  /* 0x000000120d0dc207 */ /* 0x000fe40006800000 */
[----:B------:R-:W-:Y:S02]  /*0a80*/  SEL R18, R6, 0xff800000, P3 ;  /* 0xff80000006127807 */ /* 0x000fe40001800000 */
[----:B------:R-:W-:-:S06]  /*0a90*/  CS2R R6, SRZ ;  /* 0x0000000000067805 */ /* 0x000fcc000001ff00 */
[----:B------:R-:W2:Y:S01]  /*0aa0*/  @P0 LDG.E.EL.128 R4, desc[UR6][R16.64] ;  /* 0x0000000610040981 */ /* 0x000ea2000c2e1d00 */
[-C--:B------:R-:W-:Y:S02]  /*0ab0*/  FSETP.NAN.AND P4, PT, R18, R18.reuse, PT ;  /* 0x000000121200720b */ /* 0x080fe40003f88000 */
[----:B------:R-:W-:Y:S02]  /*0ac0*/  P2R R40, PR, RZ, 0x20 ;  /* 0x00000020ff287803 */ /* 0x000fe40000000000 */
[----:B------:R-:W-:-:S09]  /*0ad0*/  FSETP.GEU.AND P5, PT, R21, R18, PT ;  /* 0x000000121500720b */ /* 0x000fd20003fae000 */
[----:B------:R-:W-:Y:S02]  /*0ae0*/  @!P4 SEL R18, R18, R21, !P5 ;  /* 0x000000151212c207 */ /* 0x000fe40006800000 */
[-C--:B------:R-:W-:Y:S02]  /*0af0*/  FSETP.NAN.AND P4, PT, R15, R15.reuse, PT ;  /* 0x0000000f0f00720b */ /* 0x080fe40003f88000 */
[----:B------:R-:W-:Y:S02]  /*0b00*/  P2R R41, PR, RZ, 0x20 ;  /* 0x00000020ff297803 */ /* 0x000fe40000000000 */
[----:B------:R-:W-:-:S09]  /*0b10*/  FSETP.GEU.AND P5, PT, R46, R15, PT ;  /* 0x0000000f2e00720b */ /* 0x000fd20003fae000 */
[----:B------:R-:W-:Y:S02]  /*0b20*/  @!P4 SEL R15, R15, R46, !P5 ;  /* 0x0000002e0f0fc207 */ /* 0x000fe40006800000 */
[----:B------:R-:W-:Y:S01]  /*0b30*/  P2R R42, PR, RZ, 0x20 ;  /* 0x00000020ff2a7803 */ /* 0x000fe20000000000 */
[----:B------:R-:W-:-:S04]  /*0b40*/  VIADD R52, R14, 0x2000 ;  /* 0x000020000e347836 */ /* 0x000fc80000000000 */
[----:B------:R-:W-:Y:S01]  /*0b50*/  IMAD.IADD R49, R9, 0x1, R52 ;  /* 0x0000000109317824 */ /* 0x000fe200078e0234 */
[----:B--2---:R-:W-:-:S04]  /*0b60*/  SEL R23, R7, 0xff800000, P0 ;  /* 0xff80000007177807 */ /* 0x004fc80000000000 */
[-C--:B------:R-:W-:Y:S02]  /*0b70*/  FSETP.NAN.AND P4, PT, R23, R23.reuse, PT ;  /* 0x000000171700720b */ /* 0x080fe40003f88000 */
[----:B------:R-:W-:Y:S02]  /*0b80*/  FSETP.GEU.AND P5, PT, R15, R23, PT ;  /* 0x000000170f00720b */ /* 0x000fe40003fae000 */
[----:B------:R-:W-:-:S09]  /*0b90*/  SEL R21, R6, 0xff800000, P0 ;  /* 0xff80000006157807 */ /* 0x000fd20000000000 */
[----:B------:R-:W-:Y:S02]  /*0ba0*/  @!P4 SEL R23, R23, R15, !P5 ;  /* 0x0000000f1717c207 */ /* 0x000fe40006800000 */
[-C--:B------:R-:W-:Y:S02]  /*0bb0*/  FSETP.NAN.AND P4, PT, R21, R21.reuse, PT ;  /* 0x000000151500720b */ /* 0x080fe40003f88000 */
[----:B------:R-:W-:Y:S02]  /*0bc0*/  P2R R43, PR, RZ, 0x20 ;  /* 0x00000020ff2b7803 */ /* 0x000fe40000000000 */
[----:B------:R-:W-:-:S09]  /*0bd0*/  FSETP.GEU.AND P5, PT, R18, R21, PT ;  /* 0x000000151200720b */ /* 0x000fd20003fae000 */
[----:B------:R-:W-:Y:S02]  /*0be0*/  @!P4 SEL R21, R21, R18, !P5 ;  /* 0x000000121515c207 */ /* 0x000fe40006800000 */
[----:B------:R-:W-:-:S04]  /*0bf0*/  SEL R18, R5, 0xff800000, P0 ;  /* 0xff80000005127807 */ /* 0x000fc80000000000 */
[-C--:B------:R-:W-:Y:S02]  /*0c00*/  FSETP.NAN.AND P4, PT, R18, R18.reuse, PT ;  /* 0x000000121200720b */ /* 0x080fe40003f88000 */
[----:B------:R-:W-:Y:S02]  /*0c10*/  P2R R44, PR, RZ, 0x20 ;  /* 0x00000020ff2c7803 */ /* 0x000fe40000000000 */
[----:B------:R-:W-:-:S09]  /*0c20*/  FSETP.GEU.AND P5, PT, R13, R18, PT ;  /* 0x000000120d00720b */ /* 0x000fd20003fae000 */
[----:B------:R-:W-:Y:S02]  /*0c30*/  @!P4 SEL R18, R18, R13, !P5 ;  /* 0x0000000d1212c207 */ /* 0x000fe40006800000 */
[----:B------:R-:W-:-:S04]  /*0c40*/  SEL R13, R4, 0xff800000, P0 ;  /* 0xff800000040d7807 */ /* 0x000fc80000000000 */
[-C--:B------:R-:W-:Y:S02]  /*0c50*/  FSETP.NAN.AND P4, PT, R13, R13.reuse, PT ;  /* 0x0000000d0d00720b */ /* 0x080fe40003f88000 */
[----:B------:R-:W-:Y:S02]  /*0c60*/  P2R R45, PR, RZ, 0x20 ;  /* 0x00000020ff2d7803 */ /* 0x000fe40000000000 */
[----:B------:R-:W-:Y:S02]  /*0c70*/  FSETP.GEU.AND P5, PT, R48, R13, PT ;  /* 0x0000000d3000720b */ /* 0x000fe40003fae000 */
[----:B------:R-:W-:Y:S02]  /*0c80*/  CS2R R4, SRZ ;  /* 0x0000000000047805 */ /* 0x000fe4000001ff00 */
[----:B------:R-:W-:-:S05]  /*0c90*/  CS2R R6, SRZ ;  /* 0x0000000000067805 */ /* 0x000fca000001ff00 */
[----:B------:R-:W-:Y:S01]  /*0ca0*/  @!P4 SEL R13, R13, R48, !P5 ;  /* 0x000000300d0dc207 */ /* 0x000fe20006800000 */
[----:B------:R-:W-:-:S05]  /*0cb0*/  IMAD.WIDE R48, R49, 0x4, R2 ;  /* 0x0000000431307825 */ /* 0x000fca00078e0202 */
[----:B------:R-:W2:Y:S01]  /*0cc0*/  @P3 LDG.E.EL.128 R4, desc[UR6][R48.64] ;  /* 0x0000000630043981 */ /* 0x000ea2000c2e1d00 */
[----:B------:R-:W-:Y:S02]  /*0cd0*/  P2R R46, PR, RZ, 0x20 ;  /* 0x00000020ff2e7803 */ /* 0x000fe40000000000 */
[----:B------:R-:W-:Y:S02]  /*0ce0*/  LOP3.LUT R17, R9, 0x4, RZ, 0xfc, !PT ;  /* 0x0000000409117812 */ /* 0x000fe400078efcff */
        /* <DEDUP_REMOVED lines=8> */
[----:B------:R-:W-:-:S07]  /*0d70*/  SEL R16, R6, 0xff800000, P3 ;  /* 0xff80000006107807 */ /* 0x000fce0001800000 */
[----:B------:R-:W-:Y:S02]  /*0d80*/  @!P4 SEL R13, R13, R18, !P5 ;  /* 0x000000120d0dc207 */ /* 0x000fe40006800000 */
[-C--:B------:R-:W-:Y:S02]  /*0d90*/  FSETP.NAN.AND P4, PT, R16, R16.reuse, PT ;  /* 0x000000101000720b */ /* 0x080fe40003f88000 */
[----:B------:R-:W-:Y:S02]  /*0da0*/  P2R R48, PR, RZ, 0x20 ;  /* 0x00000020ff307803 */ /* 0x000fe40000000000 */
[----:B------:R-:W-:Y:S02]  /*0db0*/  FSETP.GEU.AND P5, PT, R21, R16, PT ;  /* 0x000000101500720b */ /* 0x000fe40003fae000 */
[----:B------:R-:W-:Y:S02]  /*0dc0*/  CS2R R4, SRZ ;  /* 0x0000000000047805 */ /* 0x000fe4000001ff00 */
[----:B------:R-:W-:-:S02]  /*0dd0*/  SEL R18, R7, 0xff800000, P3 ;  /* 0xff80000007127807 */ /* 0x000fc40001800000 */
[----:B------:R-:W-:-:S03]  /*0de0*/  CS2R R6, SRZ ;  /* 0x0000000000067805 */ /* 0x000fc6000001ff00 */
[----:B------:R-:W-:Y:S01]  /*0df0*/  @!P4 SEL R16, R16, R21, !P5 ;  /* 0x000000151010c207 */ /* 0x000fe20006800000 */
[----:B------:R-:W-:-:S04]  /*0e00*/  IMAD.IADD R21, R17, 0x1, R20 ;  /* 0x0000000111157824 */ /* 0x000fc800078e0214 */
[----:B------:R-:W-:-:S05]  /*0e10*/  IMAD.WIDE R20, R21, 0x4, R2 ;  /* 0x0000000415147825 */ /* 0x000fca00078e0202 */
[----:B------:R-:W2:Y:S01]  /*0e20*/  @P2 LDG.E.EL.128 R4, desc[UR6][R20.64] ;  /* 0x0000000614042981 */ /* 0x000ea2000c2e1d00 */
[-C--:B------:R-:W-:Y:S02]  /*0e30*/  FSETP.NAN.AND P4, PT, R18, R18.reuse, PT ;  /* 0x000000121200720b */ /* 0x080fe40003f88000 */
[----:B------:R-:W-:Y:S02]  /*0e40*/  P2R R50, PR, RZ, 0x20 ;  /* 0x00000020ff327803 */ /* 0x000fe40000000000 */
[----:B------:R-:W-:-:S09]  /*0e50*/  FSETP.GEU.AND P5, PT, R23, R18, PT ;  /* 0x000000121700720b */ /* 0x000fd20003fae000 */
[----:B------:R-:W-:Y:S01]  /*0e60*/  @!P4 SEL R18, R18, R23, !P5 ;  /* 0x000000171212c207 */ /* 0x000fe20006800000 */
[----:B------:R-:W-:-:S04]  /*0e70*/  IMAD.IADD R23, R17, 0x1, R22 ;  /* 0x0000000111177824 */ /* 0x000fc800078e0216 */
[----:B------:R-:W-:Y:S01]  /*0e80*/  IMAD.WIDE R22, R23, 0x4, R2 ;  /* 0x0000000417167825 */ /* 0x000fe200078e0202 */
[----:B--2---:R-:W-:Y:S02]  /*0e90*/  SEL R62, R4, 0xff800000, P2 ;  /* 0xff800000043e7807 */ /* 0x004fe40001000000 */
[----:B------:R-:W-:Y:S02]  /*0ea0*/  SEL R64, R5, 0xff800000, P2 ;  /* 0xff80000005407807 */ /* 0x000fe40001000000 */
[----:B------:R-:W-:Y:S02]  /*0eb0*/  CS2R R4, SRZ ;  /* 0x0000000000047805 */ /* 0x000fe4000001ff00 */
[----:B------:R-:W-:Y:S02]  /*0ec0*/  SEL R66, R6, 0xff800000, P2 ;  /* 0xff80000006427807 */ /* 0x000fe40001000000 */
[----:B------:R-:W-:Y:S02]  /*0ed0*/  SEL R68, R7, 0xff800000, P2 ;  /* 0xff80000007447807 */ /* 0x000fe40001000000 */
[----:B------:R-:W-:-:S06]  /*0ee0*/  CS2R R6, SRZ ;  /* 0x0000000000067805 */ /* 0x000fcc000001ff00 */
[----:B------:R-:W2:Y:S01]  /*0ef0*/  @P1 LDG.E.EL.128 R4, desc[UR6][R22.64] ;  /* 0x0000000616041981 */ /* 0x000ea2000c2e1d00 */
[----:B------:R-:W-:-:S04]  /*0f00*/  IMAD.IADD R21, R17, 0x1, R60 ;  /* 0x0000000111157824 */ /* 0x000fc800078e023c */
[----:B------:R-:W-:Y:S01]  /*0f10*/  IMAD.WIDE R20, R21, 0x4, R2 ;  /* 0x0000000415147825 */ /* 0x000fe200078e0202 */
[----:B------:R-:W-:Y:S02]  /*0f20*/  P2R R49, PR, RZ, 0x20 ;  /* 0x00000020ff317803 */ /* 0x000fe40000000000 */
[----:B--2---:R-:W-:Y:S02]  /*0f30*/  SEL R59, R5, 0xff800000, P1 ;  /* 0xff800000053b7807 */ /* 0x004fe40000800000 */
[----:B------:R-:W-:Y:S02]  /*0f40*/  SEL R55, R6, 0xff800000, P1 ;  /* 0xff80000006377807 */ /* 0x000fe40000800000 */
[----:B------:R-:W-:Y:S02]  /*0f50*/  SEL R61, R7, 0xff800000, P1 ;  /* 0xff800000073d7807 */ /* 0x000fe40000800000 */
[----:B------:R-:W-:Y:S02]  /*0f60*/  CS2R R6, SRZ ;  /* 0x0000000000067805 */ /* 0x000fe4000001ff00 */
[----:B------:R-:W-:-:S02]  /*0f70*/  SEL R57, R4, 0xff800000, P1 ;  /* 0xff80000004397807 */ /* 0x000fc40000800000 */
[----:B------:R-:W-:-:S06]  /*0f80*/  CS2R R4, SRZ ;  /* 0x0000000000047805 */ /* 0x000fcc000001ff00 */
[----:B------:R1:W2:Y:S01]  /*0f90*/  @P1 LDG.E.EL.128 R4, desc[UR6][R20.64] ;  /* 0x0000000614041981 */ /* 0x0002a2000c2e1d00 */
[----:B------:R-:W-:Y:S02]  /*0fa0*/  FSETP.GT.AND P5, PT, R59, R64, PT ;  /* 0x000000403b00720b */ /* 0x000fe40003fa4000 */
[----:B------:R-:W-:Y:S02]  /*0fb0*/  FSETP.GT.AND P4, PT, R55, R66, PT ;  /* 0x000000423700720b */ /* 0x000fe40003f84000 */
[----:B------:R-:W-:Y:S02]  /*0fc0*/  FSETP.NAN.AND P2, PT, R59, R59, PT ;  /* 0x0000003b3b00720b */ /* 0x000fe40003f48000 */
[----:B------:R-:W-:-:S07]  /*0fd0*/  P2R R23, PR, RZ, 0x10 ;  /* 0x00000010ff177803 */ /* 0x000fce0000000000 */
[----:B------:R-:W-:Y:S02]  /*0fe0*/  @!P5 SEL R59, R59, R64, P2 ;  /* 0x000000403b3bd207 */ /* 0x000fe40001000000 */
[----:B------:R-:W-:-:S04]  /*0ff0*/  FSETP.NAN.AND P2, PT, R55, R55, PT ;  /* 0x000000373700720b */ /* 0x000fc80003f48000 */
[----:B------:R-:W-:Y:S02]  /*1000*/  @!P4 SEL R55, R55, R66, P2 ;  /* 0x000000423737c207 */ /* 0x000fe40001000000 */
[C---:B------:R-:W-:Y:S02]  /*1010*/  FSETP.GT.AND P4, PT, R61.reuse, R68, PT ;  /* 0x000000443d00720b */ /* 0x040fe40003f84000 */
[----:B------:R-:W-:Y:S02]  /*1020*/  FSETP.NAN.AND P2, PT, R61, R61, PT ;  /* 0x0000003d3d00720b */ /* 0x000fe40003f48000 */
[----:B------:R-:W-:-:S09]  /*1030*/  P2R R51, PR, RZ, 0x10 ;  /* 0x00000010ff337803 */ /* 0x000fd20000000000 */
[----:B------:R-:W-:Y:S02]  /*1040*/  @!P4 SEL R61, R61, R68, P2 ;  /* 0x000000443d3dc207 */ /* 0x000fe40001000000 */
[C---:B------:R-:W-:Y:S02]  /*1050*/  FSETP.GT.AND P4, PT, R57.reuse, R62, PT ;  /* 0x0000003e3900720b */ /* 0x040fe40003f84000 */
[----:B------:R-:W-:Y:S01]  /*1060*/  FSETP.NAN.AND P2, PT, R57, R57, PT ;  /* 0x000000393900720b */ /* 0x000fe20003f48000 */
[----:B-1----:R-:W-:-:S04]  /*1070*/  IMAD.IADD R21, R17, 0x1, R58 ;  /* 0x0000000111157824 */ /* 0x002fc800078e023a */
[----:B------:R-:W-:-:S06]  /*1080*/  IMAD.WIDE R20, R21, 0x4, R2 ;  /* 0x0000000415147825 */ /* 0x000fcc00078e0202 */
[----:B------:R-:W-:Y:S02]  /*1090*/  @!P4 SEL R57, R57, R62, P2 ;  /* 0x0000003e3939c207 */ /* 0x000fe40001000000 */
[----:B--2---:R-:W-:Y:S02]  /*10a0*/  SEL R68, R7, 0xff800000, P1 ;  /* 0xff80000007447807 */ /* 0x004fe40000800000 */
[----:B------:R-:W-:Y:S02]  /*10b0*/  SEL R62, R4, 0xff800000, P1 ;  /* 0xff800000043e7807 */ /* 0x000fe40000800000 */
[----:B------:R-:W-:Y:S02]  /*10c0*/  SEL R64, R5, 0xff800000, P1 ;  /* 0xff80000005407807 */ /* 0x000fe40000800000 */
[----:B------:R-:W-:Y:S02]  /*10d0*/  CS2R R4, SRZ ;  /* 0x0000000000047805 */ /* 0x000fe4000001ff00 */
[----:B------:R-:W-:-:S02]  /*10e0*/  SEL R66, R6, 0xff800000, P1 ;  /* 0xff80000006427807 */ /* 0x000fc40000800000 */
[----:B------:R-:W-:-:S06]  /*10f0*/  CS2R R6, SRZ ;  /* 0x0000000000067805 */ /* 0x000fcc000001ff00 */
[----:B------:R1:W2:Y:S02]  /*1100*/  @P0 LDG.E.EL.128 R4, desc[UR6][R20.64] ;  /* 0x0000000614040981 */ /* 0x0002a4000c2e1d00 */
[----:B-1----:R-:W-:-:S04]  /*1110*/  IMAD.IADD R21, R17, 0x1, R14 ;  /* 0x0000000111157824 */ /* 0x002fc800078e020e */
[----:B------:R-:W-:Y:S01]  /*1120*/  IMAD.WIDE R20, R21, 0x4, R2 ;  /* 0x0000000415147825 */ /* 0x000fe200078e0202 */
[-C--:B------:R-:W-:Y:S02]  /*1130*/  FSETP.NAN.AND P1, PT, R68, R68.reuse, PT ;  /* 0x000000444400720b */ /* 0x080fe40003f28000 */
[----:B------:R-:W-:Y:S02]  /*1140*/  P2R R53, PR, RZ, 0x10 ;  /* 0x00000010ff357803 */ /* 0x000fe40000000000 */
[----:B------:R-:W-:-:S09]  /*1150*/  FSETP.GEU.AND P4, PT, R61, R68, PT ;  /* 0x000000443d00720b */ /* 0x000fd20003f8e000 */
[----:B------:R-:W-:Y:S02]  /*1160*/  @!P1 SEL R68, R68, R61, !P4 ;  /* 0x0000003d44449207 */ /* 0x000fe40006000000 */
[-C--:B------:R-:W-:Y:S02]  /*1170*/  FSETP.NAN.AND P1, PT, R66, R66.reuse, PT ;  /* 0x000000424200720b */ /* 0x080fe40003f28000 */
[----:B------:R-:W-:-:S11]  /*1180*/  FSETP.GEU.AND P2, PT, R55, R66, PT ;  /* 0x000000423700720b */ /* 0x000fd60003f4e000 */
[----:B------:R-:W-:Y:S02]  /*1190*/  @!P1 SEL R66, R66, R55, !P2 ;  /* 0x0000003742429207 */ /* 0x000fe40005000000 */
[-C--:B------:R-:W-:Y:S02]  /*11a0*/  FSETP.NAN.AND P1, PT, R62, R62.reuse, PT ;  /* 0x0000003e3e00720b */ /* 0x080fe40003f28000 */
[----:B------:R-:W-:Y:S02]  /*11b0*/  P2R R61, PR, RZ, 0x4 ;  /* 0x00000004ff3d7803 */ /* 0x000fe40000000000 */
[----:B------:R-:W-:-:S09]  /*11c0*/  FSETP.GEU.AND P2, PT, R57, R62, PT ;  /* 0x0000003e3900720b */ /* 0x000fd20003f4e000 */
[----:B------:R-:W-:Y:S02]  /*11d0*/  @!P1 SEL R62, R62, R57, !P2 ;  /* 0x000000393e3e9207 */ /* 0x000fe40005000000 */
[----:B------:R-:W-:Y:S02]  /*11e0*/  FSETP.NAN.AND P1, PT, R64, R64, PT ;  /* 0x000000404000720b */ /* 0x000fe40003f28000 */
[----:B--2---:R-:W-:Y:S02]  /*11f0*/  SEL R69, R4, 0xff800000, P0 ;  /* 0xff80000004457807 */ /* 0x004fe40000000000 */
[----:B------:R-:W-:Y:S02]  /*1200*/  SEL R67, R5, 0xff800000, P0 ;  /* 0xff80000005437807 */ /* 0x000fe40000000000 */
[----:B------:R-:W-:Y:S02]  /*1210*/  CS2R R4, SRZ ;  /* 0x0000000000047805 */ /* 0x000fe4000001ff00 */
[----:B------:R-:W-:-:S02]  /*1220*/  SEL R71, R6, 0xff800000, P0 ;  /* 0xff80000006477807 */ /* 0x000fc40000000000 */
[----:B------:R-:W-:Y:S02]  /*1230*/  SEL R65, R7, 0xff800000, P0 ;  /* 0xff80000007417807 */ /* 0x000fe40000000000 */
[----:B------:R-:W-:-:S06]  /*1240*/  CS2R R6, SRZ ;  /* 0x0000000000067805 */ /* 0x000fcc000001ff00 */
[----:B------:R1:W2:Y:S01]  /*1250*/  @P3 LDG.E.EL.128 R4, desc[UR6][R20.64] ;  /* 0x0000000614043981 */ /* 0x0002a2000c2e1d00 */
[----:B------:R-:W-:Y:S02]  /*1260*/  P2R R55, PR, RZ, 0x4 ;  /* 0x00000004ff377803 */ /* 0x000fe40000000000 */
[----:B------:R-:W-:-:S04]  /*1270*/  FSETP.GEU.AND P2, PT, R59, R64, PT ;  /* 0x000000403b00720b */ /* 0x000fc80003f4e000 */
[----:B------:R-:W-:Y:S02]  /*1280*/  @!P1 SEL R64, R64, R59, !P2 ;  /* 0x0000003b40409207 */ /* 0x000fe40005000000 */
        /* <DEDUP_REMOVED lines=14> */
[----:B------:R-:W-:Y:S01]  /*1370*/  FSETP.GEU.AND P2, PT, R68, R65, PT ;  /* 0x000000414400720b */ /* 0x000fe20003f4e000 */
[----:B-1----:R-:W-:-:S04]  /*1380*/  IMAD.IADD R21, R17, 0x1, R56 ;  /* 0x0000000111157824 */ /* 0x002fc800078e0238 */
[----:B------:R-:W-:-:S04]  /*1390*/  IMAD.WIDE R20, R21, 0x4, R2 ;  /* 0x0000000415147825 */ /* 0x000fc800078e0202 */
[----:B------:R-:W-:Y:S02]  /*13a0*/  @!P1 SEL R65, R65, R68, !P2 ;  /* 0x0000004441419207 */ /* 0x000fe40005000000 */
[----:B--2---:R-:W-:Y:S02]  /*13b0*/  SEL R76, R7, 0xff800000, P3 ;  /* 0xff800000074c7807 */ /* 0x004fe40001800000 */
[----:B------:R-:W-:Y:S02]  /*13c0*/  SEL R74, R6, 0xff800000, P3 ;  /* 0xff800000064a7807 */ /* 0x000fe40001800000 */
[----:B------:R-:W-:Y:S02]  /*13d0*/  CS2R R6, SRZ ;  /* 0x0000000000067805 */ /* 0x000fe4000001ff00 */
[----:B------:R-:W-:Y:S02]  /*13e0*/  SEL R72, R5, 0xff800000, P3 ;  /* 0xff80000005487807 */ /* 0x000fe40001800000 */
        /* <DEDUP_REMOVED lines=15> */
[----:B------:R-:W-:Y:S02]  /*14e0*/  FSETP.GEU.AND P2, PT, R67, R72, PT ;  /* 0x000000484300720b */ /* 0x000fe40003f4e000 */
[----:B--2---:R-:W-:Y:S02]  /*14f0*/  SEL R79, R4, 0xff800000, P3 ;  /* 0xff800000044f7807 */ /* 0x004fe40001800000 */
[----:B------:R-:W-:-:S02]  /*1500*/  SEL R81, R5, 0xff800000, P3 ;  /* 0xff80000005517807 */ /* 0x000fc40001800000 */
[----:B------:R-:W-:Y:S02]  /*1510*/  CS2R R4, SRZ ;  /* 0x0000000000047805 */ /* 0x000fe4000001ff00 */
[----:B------:R-:W-:Y:S02]  /*1520*/  SEL R77, R6, 0xff800000, P3 ;  /* 0xff800000064d7807 */ /* 0x000fe40001800000 */
[----:B------:R-:W-:Y:S02]  /*1530*/  SEL R75, R7, 0xff800000, P3 ;  /* 0xff800000074b7807 */ /* 0x000fe40001800000 */
[----:B------:R-:W-:-:S06]  /*1540*/  CS2R R6, SRZ ;  /* 0x0000000000067805 */ /* 0x000fcc000001ff00 */
[----:B------:R1:W2:Y:S01]  /*1550*/  @P0 LDG.E.EL.128 R4, desc[UR6][R20.64] ;  /* 0x0000000614040981 */ /* 0x0002a2000c2e1d00 */
        /* <DEDUP_REMOVED lines=21> */
[----:B------:R-:W-:Y:S02]  /*16b0*/  SEL R56, R5, 0xff800000, P0 ;  /* 0xff80000005387807 */ /* 0x000fe40000000000 */
[----:B------:R-:W-:Y:S02]  /*16c0*/  CS2R R4, SRZ ;  /* 0x0000000000047805 */ /* 0x000fe4000001ff00 */
[----:B------:R-:W-:-:S02]  /*16d0*/  SEL R68, R6, 0xff800000, P0 ;  /* 0xff80000006447807 */ /* 0x000fc40000000000 */
[----:B------:R-:W-:-:S06]  /*16e0*/  CS2R R6, SRZ ;  /* 0x0000000000067805 */ /* 0x000fcc000001ff00 */
[----:B------:R1:W2:Y:S01]  /*16f0*/  @P3 LDG.E.EL.128 R4, desc[UR6][R20.64] ;  /* 0x0000000614043981 */ /* 0x0002a2000c2e1d00 */
[-C--:B------:R-:W-:Y:S02]  /*1700*/  FSETP.NAN.AND P1, PT, R75, R75.reuse, PT ;  /* 0x0000004b4b00720b */ /* 0x080fe40003f28000 */
[----:B------:R-:W-:Y:S02]  /*1710*/  P2R R71, PR, RZ, 0x4 ;  /* 0x00000004ff477803 */ /* 0x000fe40000000000 */
[----:B------:R-:W-:Y:S02]  /*1720*/  FSETP.NAN.AND P0, PT, R74, R74, PT ;  /* 0x0000004a4a00720b */ /* 0x000fe40003f08000 */
[----:B------:R-:W-:-:S04]  /*1730*/  FSETP.GEU.AND P2, PT, R76, R75, PT ;  /* 0x0000004b4c00720b */ /* 0x000fc80003f4e000 */
[----:B------:R-:W-:-:S03]  /*1740*/  P2R R72, PR, RZ, 0x4 ;  /* 0x00000004ff487803 */ /* 0x000fc60000000000 */
[----:B------:R-:W-:-:S04]  /*1750*/  @!P1 SEL R75, R75, R76, !P2 ;  /* 0x0000004c4b4b9207 */ /* 0x000fc80005000000 */
[----:B------:R-:W-:-:S04]  /*1760*/  FSETP.GEU.AND P2, PT, R75, R74, PT ;  /* 0x0000004a4b00720b */ /* 0x000fc80003f4e000 */
        /* <DEDUP_REMOVED lines=12> */
[----:B------:R-:W-:Y:S02]  /*1830*/  P2R R73, PR, RZ, 0x4 ;  /* 0x00000004ff497803 */ /* 0x000fe40000000000 */
[----:B------:R-:W-:Y:S02]  /*1840*/  P2R R76, PR, RZ, 0x2 ;  /* 0x00000002ff4c7803 */ /* 0x000fe40000000000 */
[----:B------:R-:W-:Y:S01]  /*1850*/  P2R R60, PR, RZ, 0x10 ;  /* 0x00000010ff3c7803 */ /* 0x000fe20000000000 */
        /* <DEDUP_REMOVED lines=9> */
[----:B------:R-:W-:-:S11]  /*18f0*/  FSETP.GEU.AND P1, PT, R56, R54, PT ;  /* 0x000000363800720b */ /* 0x000fd60003f2e000 */
[----:B------:R-:W-:Y:S02]  /*1900*/  @!P0 SEL R54, R54, R56, !P1 ;  /* 0x0000003836368207 */ /* 0x000fe40004800000 */
[----:B------:R-:W-:-:S04]  /*1910*/  SEL R56, R6, 0xff800000, P3 ;  /* 0xff80000006387807 */ /* 0x000fc80001800000 */
[-C--:B------:R-:W-:Y:S02]  /*1920*/  FSETP.NAN.AND P4, PT, R56, R56.reuse, PT ;  /* 0x000000383800720b */ /* 0x080fe40003f88000 */
[----:B------:R-:W-:Y:S02]  /*1930*/  FSETP.GEU.AND P0, PT, R68, R56, PT ;  /* 0x000000384400720b */ /* 0x000fe40003f0e000 */
[----:B------:R-:W-:-:S09]  /*1940*/  CS2R R4, SRZ ;  /* 0x0000000000047805 */ /* 0x000fd2000001ff00 */
        /* <DEDUP_REMOVED lines=8> */
[----:B------:R-:W-:Y:S01]  /*19d0*/  P2R R81, PR, RZ, 0x1 ;  /* 0x00000001ff517803 */ /* 0x000fe20000000000 */
[----:B------:R-:W-:-:S04]  /*19e0*/  IMAD.IADD R17, R17, 0x1, R78 ;  /* 0x0000000111117824 */ /* 0x000fc800078e024e */
[----:B------:R-:W-:Y:S01]  /*19f0*/  IMAD.WIDE R2, R17, 0x4, R2 ;  /* 0x0000000411027825 */ /* 0x000fe200078e0202 */
[----:B--2---:R-:W-:-:S04]  /*1a00*/  SEL R14, R4, 0xff800000, P3 ;  /* 0xff800000040e7807 */ /* 0x004fc80001800000 */
[-C--:B------:R-:W-:Y:S02]  /*1a10*/  FSETP.NAN.AND P4, PT, R14, R14.reuse, PT ;  /* 0x0000000e0e00720b */ /* 0x080fe40003f88000 */
[----:B------:R-:W-:Y:S02]  /*1a20*/  FSETP.GEU.AND P0, PT, R15, R14, PT ;  /* 0x0000000e0f00720b */ /* 0x000fe40003f0e000 */
[----:B------:R-:W-:-:S09]  /*1a30*/  SEL R74, R5, 0xff800000, P3 ;  /* 0xff800000054a7807 */ /* 0x000fd20001800000 */
[----:B------:R-:W-:Y:S02]  /*1a40*/  @!P4 SEL R14, R14, R15, !P0 ;  /* 0x0000000f0e0ec207 */ /* 0x000fe40004000000 */
        /* <DEDUP_REMOVED lines=15> */
[----:B------:R-:W-:-:S04]  /*1b40*/  FSETP.GEU.AND P0, PT, R18, R15, PT ;  /* 0x0000000f1200720b */ /* 0x000fc80003f0e000 */
[----:B------:R-:W-:-:S05]  /*1b50*/  P2R R16, PR, RZ, 0x1 ;  /* 0x00000001ff107803 */ /* 0x000fca0000000000 */
[----:B------:R-:W-:Y:S02]  /*1b60*/  @!P4 SEL R15, R15, R18, !P0 ;  /* 0x000000120f0fc207 */ /* 0x000fe40004000000 */
[----:B------:R-:W-:-:S04]  /*1b70*/  ISETP.NE.AND P0, PT, R34, RZ, PT ;  /* 0x000000ff2200720c */ /* 0x000fc80003f05270 */
[----:B------:R-:W-:Y:S02]  /*1b80*/  P2R R18, PR, RZ, 0x1 ;  /* 0x00000001ff127803 */ /* 0x000fe40000000000 */
        /* <DEDUP_REMOVED lines=22> */
[----:B------:R-:W-:Y:S02]  /*1cf0*/  ISETP.NE.AND P0, PT, R33, RZ, PT ;  /* 0x000000ff2100720c */ /* 0x000fe40003f05270 */
[----:B------:R-:W-:Y:S02]  /*1d00*/  P2R R82, PR, RZ, 0x20 ;  /* 0x00000020ff527803 */ /* 0x000fe40000000000 */
[----:B------:R-:W-:Y:S02]  /*1d10*/  P2R R33, PR, RZ, 0x1 ;  /* 0x00000001ff217803 */ /* 0x000fe40000000000 */
[----:B------:R-:W-:-:S04]  /*1d20*/  ISETP.NE.AND P0, PT, R30, RZ, PT ;  /* 0x000000ff1e00720c */ /* 0x000fc80003f05270 */
[----:B------:R-:W-:Y:S02]  /*1d30*/  P2R R30, PR, RZ, 0x1 ;  /* 0x00000001ff1e7803 */ /* 0x000fe40000000000 */
[----:B------:R-:W-:-:S04]  /*1d40*/  ISETP.NE.AND P0, PT, R31, RZ, PT ;  /* 0x000000ff1f00720c */ /* 0x000fc80003f05270 */
[----:B------:R-:W-:Y:S02]  /*1d50*/  P2R R31, PR, RZ, 0x1 ;  /* 0x00000001ff1f7803 */ /* 0x000fe40000000000 */
[----:B------:R-:W-:Y:S02]  /*1d60*/  P2R R80, PR, RZ, 0x2 ;  /* 0x00000002ff507803 */ /* 0x000fe40000000000 */
[----:B------:R-:W-:Y:S02]  /*1d70*/  ISETP.NE.AND P1, PT, R29, RZ, PT ;  /* 0x000000ff1d00720c */ /* 0x000fe40003f25270 */
[----:B------:R-:W-:Y:S02]  /*1d80*/  P2R R79, PR, RZ, 0x4 ;  /* 0x00000004ff4f7803 */ /* 0x000fe40000000000 */
[----:B------:R-:W-:Y:S02]  /*1d90*/  ISETP.NE.AND P2, PT, R63, RZ, PT ;  /* 0x000000ff3f00720c */ /* 0x000fe40003f45270 */
[----:B--2---:R-:W-:-:S02]  /*1da0*/  SEL R17, R4, 0xff800000, P3 ;  /* 0xff80000004117807 */ /* 0x004fc40001800000 */
[----:B------:R-:W-:Y:S02]  /*1db0*/  SEL R5, R5, 0xff800000, P3 ;  /* 0xff80000005057807 */ /* 0x000fe40001800000 */
[----:B------:R-:W-:Y:S02]  /*1dc0*/  FSETP.NAN.AND P4, PT, R17, R17, PT ;  /* 0x000000111100720b */ /* 0x000fe40003f88000 */
[----:B------:R-:W-:Y:S02]  /*1dd0*/  FSETP.NAN.AND P5, PT, R5, R5, PT ;  /* 0x000000050500720b */ /* 0x000fe40003fa8000 */
[----:B------:R-:W-:Y:S02]  /*1de0*/  SEL R21, R6, 0xff800000, P3 ;  /* 0xff80000006157807 */ /* 0x000fe40001800000 */
[----:B------:R-:W-:Y:S02]  /*1df0*/  SEL R7, R7, 0xff800000, P3 ;  /* 0xff80000007077807 */ /* 0x000fe40001800000 */
[----:B------:R-:W-:-:S02]  /*1e00*/  FSETP.GEU.AND P3, PT, R52, R17, PT ;  /* 0x000000113400720b */ /* 0x000fc40003f6e000 */
[----:B------:R-:W-:-:S03]  /*1e10*/  FSETP.NAN.AND P6, PT, R21, R21, PT ;  /* 0x000000151500720b */ /* 0x000fc60003fc8000 */
[----:B------:R-:W-:Y:S02]  /*1e20*/  @!P4 SEL R17, R17, R52, !P3 ;  /* 0x000000341111c207 */ /* 0x000fe40005800000 */
[----:B------:R-:W-:Y:S02]  /*1e30*/  FSETP.GEU.AND P4, PT, R54, R5, PT ;  /* 0x000000053600720b */ /* 0x000fe40003f8e000 */
[----:B------:R-:W-:Y:S02]  /*1e40*/  FSETP.NAN.AND P0, PT, R7, R7, PT ;  /* 0x000000070700720b */ /* 0x000fe40003f08000 */
[----:B------:R-:W-:Y:S02]  /*1e50*/  @!P5 SEL R5, R5, R54, !P4 ;  /* 0x000000360505d207 */ /* 0x000fe40006000000 */
[----:B------:R-:W-:-:S04]  /*1e60*/  FSETP.GEU.AND P5, PT, R56, R21, PT ;  /* 0x000000153800720b */ /* 0x000fc80003fae000 */
[----:B------:R-:W-:Y:S02]  /*1e70*/  @!P6 SEL R21, R21, R56, !P5 ;  /* 0x000000381515e207 */ /* 0x000fe40006800000 */
[----:B------:R-:W-:-:S04]  /*1e80*/  FSETP.GEU.AND P6, PT, R68, R7, PT ;  /* 0x000000074400720b */ /* 0x000fc80003fce000 */
[----:B------:R-:W-:Y:S02]  /*1e90*/  @!P0 SEL R7, R7, R68, !P6 ;  /* 0x0000004407078207 */ /* 0x000fe40007000000 */
[----:B------:R-:W-:-:S04]  /*1ea0*/  ISETP.NE.AND P0, PT, R31, RZ, PT ;  /* 0x000000ff1f00720c */ /* 0x000fc80003f05270 */
[----:B------:R-:W-:Y:S02]  /*1eb0*/  SEL R2, RZ, 0x1, !P0 ;  /* 0x00000001ff027807 */ /* 0x000fe40004000000 */
        /* <DEDUP_REMOVED lines=14> */
[----:B------:R-:W-:Y:S02]  /*1fa0*/  ISETP.NE.AND P0, PT, R37, RZ, PT ;  /* 0x000000ff2500720c */ /* 0x000fe40003f05270 */
[----:B------:R-:W-:Y:S02]  /*1fb0*/  P2R R28, PR, RZ, 0x8 ;  /* 0x00000008ff1c7803 */ /* 0x000fe40000000000 */
[----:B------:R-:W-:Y:S02]  /*1fc0*/  SEL R3, R2, 0x2, P0 ;  /* 0x0000000202037807 */ /* 0x000fe40000000000 */
[----:B------:R-:W-:Y:S02]  /*1fd0*/  ISETP.NE.AND P0, PT, R36, RZ, PT ;  /* 0x000000ff2400720c */ /* 0x000fe40003f05270 */
[----:B------:R-:W-:-:S02]  /*1fe0*/  ISETP.NE.AND P3, PT, R24, RZ, PT ;  /* 0x000000ff1800720c */ /* 0x000fc40003f65270 */
[----:B------:R-:W-:Y:S02]  /*1ff0*/  P2R R24, PR, RZ, 0x10 ;  /* 0x00000010ff187803 */ /* 0x000fe40000000000 */
[----:B------:R-:W-:Y:S02]  /*2000*/  ISETP.NE.AND P4, PT, R19, RZ, PT ;  /* 0x000000ff1300720c */ /* 0x000fe40003f85270 */
[----:B------:R-:W-:Y:S02]  /*2010*/  SEL R19, R4, 0x2, P0 ;  /* 0x0000000204137807 */ /* 0x000fe40000000000 */
[----:B------:R-:W-:Y:S02]  /*2020*/  ISETP.NE.AND P0, PT, R32, RZ, PT ;  /* 0x000000ff2000720c */ /* 0x000fe40003f05270 */
[----:B------:R-:W-:Y:S02]  /*2030*/  P2R R31, PR, RZ, 0x40 ;  /* 0x00000040ff1f7803 */ /* 0x000fe40000000000 */
[----:B------:R-:W-:-:S02]  /*2040*/  SEL R23, R6, 0x2, P0 ;  /* 0x0000000206177807 */ /* 0x000fc40000000000 */
[----:B------:R-:W-:Y:S02]  /*2050*/  ISETP.NE.AND P0, PT, R38, RZ, PT ;  /* 0x000000ff2600720c */ /* 0x000fe40003f05270 */
[----:B------:R-:W-:Y:S02]  /*2060*/  ISETP.NE.AND P6, PT, R57, RZ, PT ;  /* 0x000000ff3900720c */ /* 0x000fe40003fc5270 */
[----:B------:R-:W-:Y:S02]  /*2070*/  SEL R4, R22, 0x2, P0 ;  /* 0x0000000216047807 */ /* 0x000fe40000000000 */
[----:B------:R-:W-:Y:S02]  /*2080*/  ISETP.NE.AND P0, PT, R60, RZ, PT ;  /* 0x000000ff3c00720c */ /* 0x000fe40003f05270 */
[----:B------:R-:W-:Y:S02]  /*2090*/  SEL R22, R51, 0x2, P6 ;  /* 0x0000000233167807 */ /* 0x000fe40003000000 */
[----:B------:R-:W-:-:S02]  /*20a0*/  ISETP.NE.AND P6, PT, R75, RZ, PT ;  /* 0x000000ff4b00720c */ /* 0x000fc40003fc5270 */
[----:B------:R-:W-:Y:S02]  /*20b0*/  SEL R2, R30, 0x2, P0 ;  /* 0x000000021e027807 */ /* 0x000fe40000000000 */
[----:B------:R-:W-:Y:S02]  /*20c0*/  P2R R30, PR, RZ, 0x40 ;  /* 0x00000040ff1e7803 */ /* 0x000fe40000000000 */
[----:B------:R-:W-:Y:S02]  /*20d0*/  ISETP.NE.AND P6, PT, R73, RZ, PT ;  /* 0x000000ff4900720c */ /* 0x000fe40003fc5270 */
[----:B------:R-:W-:Y:S02]  /*20e0*/  ISETP.NE.AND P0, PT, R34, RZ, PT ;  /* 0x000000ff2200720c */ /* 0x000fe40003f05270 */
[----:B------:R-:W-:Y:S02]  /*20f0*/  P2R R32, PR, RZ, 0x40 ;  /* 0x00000040ff207803 */ /* 0x000fe40000000000 */
[----:B------:R-:W-:-:S02]  /*2100*/  ISETP.NE.AND P6, PT, R46, RZ, PT ;  /* 0x000000ff2e00720c */ /* 0x000fc40003fc5270 */
[----:B------:R-:W-:Y:S02]  /*2110*/  SEL R6, R33, 0x2, P0 ;  /* 0x0000000221067807 */ /* 0x000fe40000000000 */
        /* <DEDUP_REMOVED lines=17> */
[----:B------:R-:W-:Y:S02]  /*2230*/  ISETP.NE.AND P5, PT, R55, RZ, PT ;  /* 0x000000ff3700720c */ /* 0x000fe40003fa5270 */
[----:B------:R-:W-:Y:S02]  /*2240*/  P2R R55, PR, RZ, 0x40 ;  /* 0x00000040ff377803 */ /* 0x000fe40000000000 */
[----:B------:R-:W-:-:S04]  /*2250*/  ISETP.NE.AND P6, PT, R41, RZ, PT ;  /* 0x000000ff2900720c */ /* 0x000fc80003fc5270 */
[----:B------:R-:W-:Y:S02]  /*2260*/  P2R R54, PR, RZ, 0x40 ;  /* 0x00000040ff367803 */ /* 0x000fe40000000000 */
[----:B------:R-:W-:Y:S02]  /*2270*/  ISETP.NE.AND P6, PT, R40, RZ, PT ;  /* 0x000000ff2800720c */ /* 0x000fe40003fc5270 */
[----:B------:R-:W-:Y:S02]  /*2280*/  SEL R52, R52, 0x2, P5 ;  /* 0x0000000234347807 */ /* 0x000fe40002800000 */
[----:B------:R-:W-:Y:S02]  /*2290*/  P2R R53, PR, RZ, 0x40 ;  /* 0x00000040ff357803 */ /* 0x000fe40000000000 */
[----:B------:R-:W-:Y:S02]  /*22a0*/  ISETP.NE.AND P0, PT, R18, RZ, PT ;  /* 0x000000ff1200720c */ /* 0x000fe40003f05270 */
[----:B------:R-:W-:-:S02]  /*22b0*/  ISETP.NE.AND P6, PT, R39, RZ, PT ;  /* 0x000000ff2700720c */ /* 0x000fc40003fc5270 */
[----:B------:R-:W-:Y:S02]  /*22c0*/  SEL R18, R23, 0x3, P3 ;  /* 0x0000000317127807 */ /* 0x000fe40001800000 */
[----:B------:R-:W-:Y:S02]  /*22d0*/  SEL R23, R3, 0x3, P1 ;  /* 0x0000000303177807 */ /* 0x000fe40000800000 */
        /* <DEDUP_REMOVED lines=23> */
[----:B------:R-:W-:Y:S02]  /*2450*/  SEL R22, R22, 0x3, P6 ;  /* 0x0000000316167807 */ /* 0x000fe40003000000 */
[----:B------:R-:W-:-:S04]  /*2460*/  ISETP.NE.AND P6, PT, R25, RZ, PT ;  /* 0x000000ff1900720c */ /* 0x000fc80003fc5270 */
[----:B------:R-:W-:Y:S02]  /*2470*/  SEL R6, R6, 0x3, P6 ;  /* 0x0000000306067807 */ /* 0x000fe40003000000 */
[----:B------:R-:W-:-:S04]  /*2480*/  ISETP.NE.AND P6, PT, R26, RZ, PT ;  /* 0x000000ff1a00720c */ /* 0x000fc80003fc5270 */
[----:B------:R-:W-:Y:S02]  /*2490*/  SEL R2, R2, 0x3, P6 ;  /* 0x0000000302027807 */ /* 0x000fe40003000000 */
[----:B------:R-:W-:Y:S02]  /*24a0*/  ISETP.NE.AND P6, PT, R27, RZ, PT ;  /* 0x000000ff1b00720c */ /* 0x000fe40003fc5270 */
[----:B------:R-:W-:Y:S02]  /*24b0*/  SEL R19, R19, 0x3, P0 ;  /* 0x0000000313137807 */ /* 0x000fe40000000000 */
        /* <DEDUP_REMOVED lines=32> */
[----:B------:R-:W-:Y:S01]  /*26c0*/  ISETP.NE.AND P6, PT, R37, RZ, PT ;  /* 0x000000ff2500720c */ /* 0x000fe20003fc5270 */
[----:B------:R-:W1:Y:S03]  /*26d0*/  S2R R41, SR_TID.X ;  /* 0x0000000000297919 */ /* 0x000e660000002100 */
[----:B------:R-:W-:Y:S02]  /*26e0*/  SEL R23, R23, 0x6, P6 ;  /* 0x0000000617177807 */ /* 0x000fe40003000000 */
[----:B------:R-:W-:-:S04]  /*26f0*/  ISETP.NE.AND P6, PT, R36, RZ, PT ;  /* 0x000000ff2400720c */ /* 0x000fc80003fc5270 */
[----:B------:R-:W-:Y:S02]  /*2700*/  SEL R19, R19, 0x6, P6 ;  /* 0x0000000613137807 */ /* 0x000fe40003000000 */
[----:B------:R-:W-:-:S04]  /*2710*/  ISETP.NE.AND P6, PT, R34, RZ, PT ;  /* 0x000000ff2200720c */ /* 0x000fc80003fc5270 */
[----:B------:R-:W-:Y:S02]  /*2720*/  SEL R18, R18, 0x6, P6 ;  /* 0x0000000612127807 */ /* 0x000fe40003000000 */
[----:B------:R-:W-:Y:S01]  /*2730*/  ISETP.NE.AND P6, PT, R33, RZ, PT ;  /* 0x000000ff2100720c */ /* 0x000fe20003fc5270 */
[----:B------:R-:W2:Y:S01]  /*2740*/  S2UR UR5, SR_CgaCtaId ;  /* 0x00000000000579c3 */ /* 0x000ea20000008800 */
[----:B------:R-:W-:Y:S02]  /*2750*/  ISETP.NE.AND P4, PT, R76, RZ, PT ;  /* 0x000000ff4c00720c */ /* 0x000fe40003f85270 */
[----:B------:R-:W-:Y:S02]  /*2760*/  SEL R4, R4, 0x6, P6 ;  /* 0x0000000604047807 */ /* 0x000fe40003000000 */
[----:B------:R-:W-:Y:S02]  /*2770*/  ISETP.NE.AND P6, PT, R32, RZ, PT ;  /* 0x000000ff2000720c */ /* 0x000fe40003fc5270 */
[----:B------:R-:W-:-:S02]  /*2780*/  ISETP.NE.AND P0, PT, R48, RZ, PT ;  /* 0x000000ff3000720c */ /* 0x000fc40003f05270 */
[----:B------:R-:W-:Y:S02]  /*2790*/  ISETP.NE.AND P2, PT, R49, RZ, PT ;  /* 0x000000ff3100720c */ /* 0x000fe40003f45270 */
[----:B------:R-:W-:Y:S02]  /*27a0*/  SEL R25, R2, 0x6, P6 ;  /* 0x0000000602197807 */ /* 0x000fe40003000000 */
[----:B------:R-:W-:Y:S02]  /*27b0*/  SEL R2, R3, 0x6, P4 ;  /* 0x0000000603027807 */ /* 0x000fe40002000000 */
[----:B------:R-:W-:Y:S02]  /*27c0*/  ISETP.NE.AND P4, PT, R24, RZ, PT ;  /* 0x000000ff1800720c */ /* 0x000fe40003f85270 */
[----:B------:R-:W-:Y:S02]  /*27d0*/  SEL R24, R18, 0x7, P0 ;  /* 0x0000000712187807 */ /* 0x000fe40000000000 */
[----:B------:R-:W-:Y:S01]  /*27e0*/  SEL R18, R23, 0x7, P2 ;  /* 0x0000000717127807 */ /* 0x000fe20001000000 */
[----:B------:R-:W-:Y:S01]  /*27f0*/  IMAD.SHL.U32 R23, R8, 0x4, RZ ;  /* 0x0000000408177824 */ /* 0x000fe200078e00ff */
[----:B------:R-:W-:-:S02]  /*2800*/  SHF.R.U32.HI R8, RZ, 0x3, R8 ;  /* 0x00000003ff087819 */ /* 0x000fc40000011608 */
[----:B------:R-:W-:Y:S02]  /*2810*/  ISETP.NE.AND P1, PT, R50, RZ, PT ;  /* 0x000000ff3200720c */ /* 0x000fe40003f25270 */
[----:B------:R-:W-:Y:S02]  /*2820*/  ISETP.NE.AND P5, PT, R77, RZ, PT ;  /* 0x000000ff4d00720c */ /* 0x000fe40003fa5270 */
[----:B------:R-:W-:Y:S02]  /*2830*/  SGXT.U32 R8, R8, 0x4 ;  /* 0x000000040808781a */ /* 0x000fe40000000000 */
[----:B------:R-:W-:Y:S02]  /*2840*/  SEL R19, R19, 0x7, P1 ;  /* 0x0000000713137807 */ /* 0x000fe40000800000 */
[----:B------:R-:W-:Y:S02]  /*2850*/  SEL R26, R22, 0x6, P5 ;  /* 0x00000006161a7807 */ /* 0x000fe40002800000 */
[----:B------:R-:W-:-:S02]  /*2860*/  ISETP.NE.AND P1, PT, R80, RZ, PT ;  /* 0x000000ff5000720c */ /* 0x000fc40003f25270 */
[----:B------:R-:W-:Y:S01]  /*2870*/  LOP3.LUT R8, R11, R8, RZ, 0xfc, !PT ;  /* 0x000000080b087212 */ /* 0x000fe200078efcff */
[----:B-1----:R-:W-:Y:S01]  /*2880*/  IMAD.SHL.U32 R11, R41, 0x100, RZ ;  /* 0x00000100290b7824 */ /* 0x002fe200078e00ff */
[----:B------:R-:W-:Y:S02]  /*2890*/  ISETP.NE.AND P3, PT, R47, RZ, PT ;  /* 0x000000ff2f00720c */ /* 0x000fe40003f65270 */
[----:B------:R-:W-:Y:S02]  /*28a0*/  ISETP.NE.AND P6, PT, R30, RZ, PT ;  /* 0x000000ff1e00720c */ /* 0x000fe40003fc5270 */
[----:B------:R-:W-:Y:S01]  /*28b0*/  ISETP.NE.AND P2, PT, R79, RZ, PT ;  /* 0x000000ff4f00720c */ /* 0x000fe20003f45270 */
[----:B------:R-:W-:Y:S01]  /*28c0*/  UMOV UR4, 0x400 ;  /* 0x0000040000047882 */ /* 0x000fe20000000000 */
[----:B------:R-:W-:Y:S02]  /*28d0*/  SEL R3, R26, 0x7, P1 ;  /* 0x000000071a037807 */ /* 0x000fe40000800000 */
[----:B------:R-:W-:-:S02]  /*28e0*/  LOP3.LUT R33, R12, 0x1c, R23, 0xf8, !PT ;  /* 0x0000001c0c217812 */ /* 0x000fc400078ef817 */
[----:B------:R-:W-:Y:S02]  /*28f0*/  SEL R6, R6, 0x6, P6 ;  /* 0x0000000606067807 */ /* 0x000fe40003000000 */
[----:B------:R-:W-:Y:S02]  /*2900*/  SEL R22, R4, 0x7, P3 ;  /* 0x0000000704167807 */ /* 0x000fe40001800000 */
[----:B------:R-:W-:Y:S02]  /*2910*/  ISETP.NE.AND P0, PT, R81, RZ, PT ;  /* 0x000000ff5100720c */ /* 0x000fe40003f05270 */
[----:B------:R-:W-:Y:S02]  /*2920*/  SEL R2, R2, 0x7, P2 ;  /* 0x0000000702027807 */ /* 0x000fe40001000000 */
[----:B------:R-:W-:Y:S02]  /*2930*/  ISETP.NE.AND P1, PT, R20, RZ, PT ;  /* 0x000000ff1400720c */ /* 0x000fe40003f25270 */
[----:B------:R-:W-:Y:S01]  /*2940*/  SHF.R.U32.HI R12, RZ, 0x2, R41 ;  /* 0x00000002ff0c7819 */ /* 0x000fe20000011629 */
[----:B--2---:R-:W-:Y:S01]  /*2950*/  UPRMT UR4, UR5, 0x654, UR4 ;  /* 0x0000065405047896 */ /* 0x004fe20008000004 */
[----:B------:R-:W-:-:S02]  /*2960*/  ISETP.NE.AND P2, PT, R84, RZ, PT ;  /* 0x000000ff5400720c */ /* 0x000fc40003f45270 */
[----:B------:R-:W-:Y:S02]  /*2970*/  LOP3.LUT R11, R11, 0x300, RZ, 0xc0, !PT ;  /* 0x000003000b0b7812 */ /* 0x000fe400078ec0ff */
[----:B------:R-:W-:Y:S02]  /*2980*/  SEL R4, R6, 0x7, P0 ;  /* 0x0000000706047807 */ /* 0x000fe40000000000 */
[----:B------:R-:W-:Y:S02]  /*2990*/  SEL R35, R22, 0x8, P1 ;  /* 0x0000000816237807 */ /* 0x000fe40000800000 */
[----:B------:R-:W-:Y:S02]  /*29a0*/  SGXT.U32 R12, R12, 0x5 ;  /* 0x000000050c0c781a */ /* 0x000fe40000000000 */
[----:B------:R-:W-:Y:S02]  /*29b0*/  ISETP.NE.AND P0, PT, R82, RZ, PT ;  /* 0x000000ff5200720c */ /* 0x000fe40003f05270 */
[----:B------:R-:W-:-:S02]  /*29c0*/  SEL R20, R24, 0x8, P2 ;  /* 0x0000000818147807 */ /* 0x000fc40001000000 */
[C---:B------:R-:W-:Y:S02]  /*29d0*/  LOP3.LUT R22, R11.reuse, 0x20, RZ, 0xfc, !PT ;  /* 0x000000200b167812 */ /* 0x040fe400078efcff */
[C---:B------:R-:W-:Y:S02]  /*29e0*/  LOP3.LUT R24, R11.reuse, 0x40, RZ, 0xfc, !PT ;  /* 0x000000400b187812 */ /* 0x040fe400078efcff */
[----:B------:R-:W-:Y:S02]  /*29f0*/  ISETP.NE.AND P3, PT, R28, RZ, PT ;  /* 0x000000ff1c00720c */ /* 0x000fe40003f65270 */
[C---:B------:R-:W-:Y:S02]  /*2a00*/  LOP3.LUT R26, R11.reuse, 0x60, RZ, 0xfc, !PT ;  /* 0x000000600b1a7812 */ /* 0x040fe400078efcff */
[C---:B------:R-:W-:Y:S02]  /*2a10*/  LOP3.LUT R12, R11.reuse, R12, RZ, 0xfc, !PT ;  /* 0x0000000c0b0c7212 */ /* 0x040fe400078efcff */
[----:B------:R-:W-:-:S02]  /*2a20*/  LEA.HI R23, R11, UR4, RZ, 0x1f ;  /* 0x000000040b177c11 */ /* 0x000fc4000f8ff8ff */
[C---:B------:R-:W-:Y:S02]  /*2a30*/  LOP3.LUT R28, R11.reuse, 0x80, RZ, 0xfc, !PT ;  /* 0x000000800b1c7812 */ /* 0x040fe400078efcff */
[C---:B------:R-:W-:Y:S02]  /*2a40*/  LOP3.LUT R30, R11.reuse, 0xa0, RZ, 0xfc, !PT ;  /* 0x000000a00b1e7812 */ /* 0x040fe400078efcff */
[C---:B------:R-:W-:Y:S02]  /*2a50*/  LOP3.LUT R32, R11.reuse, 0xc0, RZ, 0xfc, !PT ;  /* 0x000000c00b207812 */ /* 0x040fe400078efcff */
[----:B------:R-:W-:Y:S02]  /*2a60*/  LOP3.LUT R34, R11, 0xe0, RZ, 0xfc, !PT ;  /* 0x000000e00b227812 */ /* 0x000fe400078efcff */
[----:B------:R-:W-:Y:S02]  /*2a70*/  SEL R6, R25, 0x7, P0 ;  /* 0x0000000719067807 */ /* 0x000fe40000000000 */
[----:B------:R-:W-:-:S02]  /*2a80*/  LEA.HI R11, R22, UR4, RZ, 0x1f ;  /* 0x00000004160b7c11 */ /* 0x000fc4000f8ff8ff */
[----:B------:R-:W-:Y:S02]  /*2a90*/  LEA.HI R25, R24, UR4, RZ, 0x1f ;  /* 0x0000000418197c11 */ /* 0x000fe4000f8ff8ff */
[----:B------:R-:W-:Y:S02]  /*2aa0*/  ISETP.NE.AND P5, PT, R29, RZ, PT ;  /* 0x000000ff1d00720c */ /* 0x000fe40003fa5270 */
[----:B------:R-:W-:Y:S01]  /*2ab0*/  LEA.HI R27, R26, UR4, RZ, 0x1f ;  /* 0x000000041a1b7c11 */ /* 0x000fe2000f8ff8ff */
[----:B------:R-:W-:Y:S01]  /*2ac0*/  IMAD R23, R12, 0x4, R23 ;  /* 0x000000040c177824 */ /* 0x000fe200078e0217 */
[----:B------:R-:W-:Y:S02]  /*2ad0*/  ISETP.NE.AND P6, PT, R31, RZ, PT ;  /* 0x000000ff1f00720c */ /* 0x000fe40003fc5270 */
[----:B------:R-:W-:Y:S01]  /*2ae0*/  LEA.HI R29, R28, UR4, RZ, 0x1f ;  /* 0x000000041c1d7c11 */ /* 0x000fe2000f8ff8ff */
[----:B------:R-:W-:Y:S01]  /*2af0*/  IMAD R11, R12, 0x4, R11 ;  /* 0x000000040c0b7824 */ /* 0x000fe200078e020b */
[----:B------:R-:W-:-:S02]  /*2b00*/  LEA.HI R31, R30, UR4, RZ, 0x1f ;  /* 0x000000041e1f7c11 */ /* 0x000fc4000f8ff8ff */
[----:B------:R-:W-:Y:S01]  /*2b10*/  LEA.HI R37, R32, UR4, RZ, 0x1f ;  /* 0x0000000420257c11 */ /* 0x000fe2000f8ff8ff */
[----:B------:R-:W-:Y:S01]  /*2b20*/  IMAD R32, R12, 0x4, R25 ;  /* 0x000000040c207824 */ /* 0x000fe200078e0219 */
[----:B------:R-:W-:Y:S01]  /*2b30*/  LEA.HI R39, R34, UR4, RZ, 0x1f ;  /* 0x0000000422277c11 */ /* 0x000fe2000f8ff8ff */
[----:B------:R-:W-:Y:S01]  /*2b40*/  IMAD R34, R12, 0x4, R27 ;  /* 0x000000040c227824 */ /* 0x000fe200078e021b */
[----:B------:R-:W-:Y:S01]  /*2b50*/  ISETP.NE.AND P2, PT, R16, RZ, PT ;  /* 0x000000ff1000720c */ /* 0x000fe20003f45270 */
[C---:B------:R-:W-:Y:S01]  /*2b60*/  IMAD R36, R12.reuse, 0x4, R29 ;  /* 0x000000040c247824 */ /* 0x040fe200078e021d */
[----:B------:R1:W-:Y:S01]  /*2b70*/  STS [R23], R14 ;  /* 0x0000000e17007388 */ /* 0x0003e20000000800 */
[C---:B------:R-:W-:Y:S02]  /*2b80*/  IMAD R38, R12.reuse, 0x4, R31 ;  /* 0x000000040c267824 */ /* 0x040fe400078e021f */
[----:B------:R-:W-:Y:S01]  /*2b90*/  IMAD.SHL.U32 R16, R41, 0x4, RZ ;  /* 0x0000000429107824 */ /* 0x000fe200078e00ff */
[----:B------:R2:W-:Y:S01]  /*2ba0*/  STS [R11+0x80], R74 ;  /* 0x0000804a0b007388 */ /* 0x0005e20000000800 */
[----:B------:R-:W-:-:S02]  /*2bb0*/  IMAD R40, R12, 0x4, R37 ;  /* 0x000000040c287824 */ /* 0x000fc400078e0225 */
[----:B------:R-:W-:Y:S01]  /*2bc0*/  IMAD R12, R12, 0x4, R39 ;  /* 0x000000040c0c7824 */ /* 0x000fe200078e0227 */
[----:B------:R-:W-:Y:S01]  /*2bd0*/  STS [R32+0x100], R13 ;  /* 0x0001000d20007388 */ /* 0x000fe20000000800 */
[----:B------:R-:W-:-:S03]  /*2be0*/  LOP3.LUT R16, R16, 0x1fc, RZ, 0xc0, !PT ;  /* 0x000001fc10107812 */ /* 0x000fc600078ec0ff */
[----:B------:R-:W-:Y:S04]  /*2bf0*/  STS [R34+0x180], R15 ;  /* 0x0001800f22007388 */ /* 0x000fe80000000800 */
[----:B------:R-:W-:Y:S04]  /*2c00*/  STS [R36+0x200], R17 ;  /* 0x0002001124007388 */ /* 0x000fe80000000800 */
[----:B------:R3:W-:Y:S04]  /*2c10*/  STS [R38+0x280], R5 ;  /* 0x0002800526007388 */ /* 0x0007e80000000800 */
[----:B------:R-:W-:Y:S01]  /*2c20*/  STS [R40+0x300], R21 ;  /* 0x0003001528007388 */ /* 0x000fe20000000800 */
[----:B------:R-:W-:-:S03]  /*2c30*/  LOP3.LUT R24, R16, 0x200, RZ, 0xfc, !PT ;  /* 0x0000020010187812 */ /* 0x000fc600078efcff */
[----:B------:R4:W-:Y:S01]  /*2c40*/  STS [R12+0x380], R7 ;  /* 0x000380070c007388 */ /* 0x0009e20000000800 */
[----:B------:R-:W-:Y:S01]  /*2c50*/  IMAD.SHL.U32 R22, R41, 0x2, RZ ;  /* 0x0000000229167824 */ /* 0x000fe200078e00ff */
[----:B------:R-:W-:-:S04]  /*2c60*/  SHF.R.U32.HI R24, RZ, 0x1, R24 ;  /* 0x00000001ff187819 */ /* 0x000fc80000011618 */
[----:B------:R-:W-:Y:S02]  /*2c70*/  LOP3.LUT R22, R22, 0xf0, RZ, 0xc0, !PT ;  /* 0x000000f016167812 */ /* 0x000fe400078ec0ff */
[----:B------:R-:W-:-:S03]  /*2c80*/  LOP3.LUT R24, R24, 0x1f0, RZ, 0xc0, !PT ;  /* 0x000001f018187812 */ /* 0x000fc600078ec0ff */
[----:B------:R-:W-:Y:S02]  /*2c90*/  VIADD R25, R22, UR4 ;  /* 0x0000000416197c36 */ /* 0x000fe40008000000 */
[----:B------:R-:W-:Y:S01]  /*2ca0*/  VIADD R27, R24, UR4 ;  /* 0x00000004181b7c36 */ /* 0x000fe20008000000 */
[----:B-1----:R-:W1:Y:S01]  /*2cb0*/  LDC.64 R22, c[0x0][0x218] ;  /* 0x00008600ff167b82 */ /* 0x002e620000000a00 */
[----:B------:R-:W-:-:S07]  /*2cc0*/  IMAD R28, R16, 0x4, R25 ;  /* 0x00000004101c7824 */ /* 0x000fce00078e0219 */
[----:B------:R-:W-:Y:S01]  /*2cd0*/  BAR.SYNC.DEFER_BLOCKING 0x0 ;  /* 0x0000000000007b1d */ /* 0x000fe20000010000 */
[----:B------:R-:W-:Y:S01]  /*2ce0*/  IMAD R27, R16, 0x4, R27 ;  /* 0x00000004101b7824 */ /* 0x000fe200078e021b */
[----:B------:R-:W-:Y:S02]  /*2cf0*/  LEA.HI R0, R0, R33, RZ, 0x8 ;  /* 0x0000002100007211 */ /* 0x000fe400078f40ff */
[----:B------:R-:W-:Y:S01]  /*2d00*/  ISETP.NE.AND P1, PT, R83, RZ, PT ;  /* 0x000000ff5300720c */ /* 0x000fe20003f25270 */
[----:B------:R-:W-:Y:S01]  /*2d10*/  IMAD R14, R10, 0x100, R9 ;  /* 0x000001000a0e7824 */ /* 0x000fe200078e0209 */
[----:B------:R-:W-:Y:S01]  /*2d20*/  ISETP.GE.AND P0, PT, R8, 0x100, PT ;  /* 0x000001000800780c */ /* 0x000fe20003f06270 */
[C---:B--2---:R-:W-:Y:S01]  /*2d30*/  IMAD.SHL.U32 R11, R0.reuse, 0x100, RZ ;  /* 0x00000100000b7824 */ /* 0x044fe200078e00ff */
[----:B------:R-:W-:Y:S01]  /*2d40*/  LOP3.LUT R0, R0, 0xffffff00, RZ, 0xc0, !PT ;  /* 0xffffff0000007812 */ /* 0x000fe200078ec0ff */
[----:B------:R-:W-:Y:S01]  /*2d50*/  ULDC.64 UR4, c[0x0][0x220] ;  /* 0x0000880000047ab9 */ /* 0x000fe20000000a00 */
[----:B------:R-:W2:Y:S04]  /*2d60*/  LDS.128 R28, [R28] ;  /* 0x000000001c1c7984 */ /* 0x000ea80000000c00 */
[----:B------:R-:W5:Y:S01]  /*2d70*/  LDS.128 R24, [R27+0x800] ;  /* 0x000800001b187984 */ /* 0x000f620000000c00 */
[----:B------:R-:W-:-:S04]  /*2d80*/  LOP3.LUT R11, R11, 0xffff0000, RZ, 0xc0, !PT ;  /* 0xffff00000b0b7812 */ /* 0x000fc800078ec0ff */
[----:B------:R-:W-:Y:S02]  /*2d90*/  IADD3 R11, R11, R33, -R0 ;  /* 0x000000210b0b7210 */ /* 0x000fe40007ffe800 */
[----:B------:R-:W-:-:S03]  /*2da0*/  LOP3.LUT R0, R8, 0x10, RZ, 0xfc, !PT ;  /* 0x0000001008007812 */ /* 0x000fc600078efcff */
[--C-:B---3--:R-:W-:Y:S01]  /*2db0*/  IMAD R5, R8, 0x100, R11.reuse ;  /* 0x0000010008057824 */ /* 0x108fe200078e020b */
[----:B------:R-:W-:Y:S01]  /*2dc0*/  SEL R19, R19, 0x8, P1 ;  /* 0x0000000813137807 */ /* 0x000fe20000800000 */
[C---:B------:R-:W-:Y:S01]  /*2dd0*/  IMAD R13, R0.reuse, 0x100, R11 ;  /* 0x00000100000d7824 */ /* 0x040fe200078e020b */
[----:B------:R-:W-:Y:S01]  /*2de0*/  ISETP.GE.AND P1, PT, R0, 0x100, PT ;  /* 0x000001000000780c */ /* 0x000fe20003f26270 */
[--C-:B-1----:R-:W-:Y:S01]  /*2df0*/  IMAD.WIDE R10, R5, 0x4, R22.reuse ;  /* 0x00000004050a7825 */ /* 0x102fe200078e0216 */
[----:B------:R-:W-:Y:S02]  /*2e00*/  SEL R5, R2, 0x8, P3 ;  /* 0x0000000802057807 */ /* 0x000fe40001800000 */
[----:B------:R-:W-:Y:S01]  /*2e10*/  ISETP.GE.AND P3, PT, R9, 0x100, PT ;  /* 0x000001000900780c */ /* 0x000fe20003f66270 */
[----:B----4-:R-:W-:Y:S01]  /*2e20*/  IMAD.WIDE R12, R13, 0x4, R22 ;  /* 0x000000040d0c7825 */ /* 0x010fe200078e0216 */
[----:B------:R-:W-:Y:S02]  /*2e30*/  SEL R0, R3, 0x8, P4 ;  /* 0x0000000803007807 */ /* 0x000fe40002000000 */
[----:B------:R-:W-:-:S02]  /*2e40*/  SEL R18, R18, 0x8, P2 ;  /* 0x0000000812127807 */ /* 0x000fc40001000000 */
[----:B------:R-:W-:Y:S02]  /*2e50*/  SEL R3, R4, 0x8, P5 ;  /* 0x0000000804037807 */ /* 0x000fe40002800000 */
[----:B------:R-:W-:Y:S02]  /*2e60*/  SEL R6, R6, 0x8, P6 ;  /* 0x0000000806067807 */ /* 0x000fe40003000000 */
[----:B------:R-:W-:Y:S02]  /*2e70*/  IADD3 R2, P2, R14, UR4, RZ ;  /* 0x000000040e027c10 */ /* 0x000fe4000ff5e0ff */
[----:B------:R-:W-:Y:S02]  /*2e80*/  PRMT R35, R35, 0x3340, R20 ;  /* 0x0000334023237816 */ /* 0x000fe40000000014 */
[----:B------:R-:W-:Y:S02]  /*2e90*/  PRMT R18, R19, 0x3340, R18 ;  /* 0x0000334013127816 */ /* 0x000fe40000000012 */
[----:B------:R-:W-:-:S02]  /*2ea0*/  PRMT R5, R5, 0x3340, R0 ;  /* 0x0000334005057816 */ /* 0x000fc40000000000 */
[----:B------:R-:W-:Y:S01]  /*2eb0*/  PRMT R6, R3, 0x3340, R6 ;  /* 0x0000334003067816 */ /* 0x000fe20000000006 */
[----:B--2---:R1:W-:Y:S01]  /*2ec0*/  @!P0 STG.E.128 desc[UR6][R10.64], R28 ;  /* 0x0000001c0a008986 */ /* 0x0043e2000c101d06 */
[----:B------:R-:W-:-:S03]  /*2ed0*/  LEA.HI.X.SX32 R3, R14, UR5, 0x1, P2 ;  /* 0x000000050e037c11 */ /* 0x000fc600090f0eff */
[----:B-----5:R1:W-:Y:S01]  /*2ee0*/  @!P1 STG.E.128 desc[UR6][R12.64], R24 ;  /* 0x000000180c009986 */ /* 0x0203e2000c101d06 */
[----:B------:R-:W-:Y:S02]  /*2ef0*/  PRMT R4, R35, 0x5410, R18 ;  /* 0x0000541023047816 */ /* 0x000fe40000000012 */
[----:B------:R-:W-:Y:S01]  /*2f00*/  PRMT R5, R5, 0x5410, R6 ;  /* 0x0000541005057816 */ /* 0x000fe20000000006 */
[----:B------:R-:W-:Y:S06]  /*2f10*/  @P3 EXIT ;  /* 0x000000000000394d */ /* 0x000fec0003800000 */
[----:B------:R-:W-:Y:S01]  /*2f20*/  STG.E.64 desc[UR6][R2.64], R4 ;  /* 0x0000000402007986 */ /* 0x000fe2000c101b06 */
[----:B------:R-:W-:Y:S05]  /*2f30*/  EXIT ;  /* 0x000000000000794d */ /* 0x000fea0003800000 */
.L_x_0:
[----:B------:R-:W-:-:S00]  /*2f40*/  BRA `(.L_x_0) ;  /* 0xfffffffc00fc7947 */ /* 0x000fc0000383ffff */
[----:B------:R-:W-:-:S00]  /*2f50*/  NOP ;  /* 0x0000000000007918 */ /* 0x000fc00000000000 */
        /* <DEDUP_REMOVED lines=10> */
.L_x_1:


//--------------------- .nv.shared.triton_poi_fused_max_pool2d_with_indices_6 --------------------------
	.section	.nv.shared.triton_poi_fused_max_pool2d_with_indices_6,"aw",@nobits
	.sectionflags	@""
	.align	16
	.zero		1024


//--------------------- .nv.constant0.triton_poi_fused_max_pool2d_with_indices_6 --------------------------
	.section	.nv.constant0.triton_poi_fused_max_pool2d_with_indices_6,"a",@progbits
	.sectionflags	@""
	.align	4
.nv.constant0.triton_poi_fused_max_pool2d_with_indices_6:
	.zero		560
